// auto-generated by cutlass_sweep.gemm — config: {"arch": "sm_100", "cluster_m": 2, "cluster_n": 2, "dtype": "int8", "stages": 3, "tile_k": 32, "tile_m": 64, "tile_n": 128}
#include "cutlass/cutlass.h"
#include "cutlass/gemm/collective/collective_builder.hpp"
#include "cutlass/gemm/device/gemm_universal_adapter.h"
#include "cutlass/gemm/kernel/gemm_universal.hpp"
#include "cutlass/epilogue/collective/collective_builder.hpp"

using ElemA = int8_t;
using ElemB = int8_t;
using ElemCD = int8_t;
using Acc  = int32_t;
using TileShape    = cute::Shape<cute::_64, cute::_128, cute::_32>;
using ClusterShape = cute::Shape<cute::_2, cute::_2, cute::_1>;

using CollectiveEpilogue = typename cutlass::epilogue::collective::CollectiveBuilder<
    cutlass::arch::Sm100, cutlass::arch::OpClassTensorOp,
    TileShape, ClusterShape,
    cutlass::epilogue::collective::EpilogueTileAuto,
    Acc, Acc,
    ElemCD, cutlass::layout::RowMajor, 128 / cutlass::sizeof_bits<ElemCD>::value,
    ElemCD, cutlass::layout::RowMajor, 128 / cutlass::sizeof_bits<ElemCD>::value,
    cutlass::epilogue::collective::EpilogueScheduleAuto
  >::CollectiveOp;

using CollectiveMainloop = typename cutlass::gemm::collective::CollectiveBuilder<
    cutlass::arch::Sm100, cutlass::arch::OpClassTensorOp,
    ElemA, cutlass::layout::RowMajor, 128 / cutlass::sizeof_bits<ElemA>::value,
    ElemB, cutlass::layout::ColumnMajor, 128 / cutlass::sizeof_bits<ElemB>::value,
    Acc,
    TileShape, ClusterShape,
    cutlass::gemm::collective::StageCount<3>,
    cutlass::gemm::collective::KernelScheduleAuto
  >::CollectiveOp;

using GemmKernel = cutlass::gemm::kernel::GemmUniversal<
    cute::Shape<int,int,int,int>,
    CollectiveMainloop,
    CollectiveEpilogue
>;
using Gemm = cutlass::gemm::device::GemmUniversalAdapter<GemmKernel>;

// Force the device kernel symbol into the cubin without needing a host main.
auto* _anchor = &cutlass::device_kernel<GemmKernel>;


// ===== COMPILED SASS (sm_100a) =====

	.target	sm_100a

	.elftype	@"ET_EXEC"


//--------------------- .note.nv.tkinfo           --------------------------
	.section	.note.nv.tkinfo,"",@"SHT_NOTE"
	.sectionflags	@"SHF_NOTE_NV_TKINFO"
	.tkinfo
        /*0018*/ 	.word	0x00000002
        /*0030*/ 	.string	""
        /*0030*/ 	.string	"ptxas"
        /*0030*/ 	.string	"Cuda compilation tools, release 13.0, V13.0.88"
        /*0030*/ 	.string	"Build cuda_13.0.r13.0/compiler.36424714_0"
        /*0030*/ 	.string	"-arch sm_100a -m 64 "



//--------------------- .note.nv.cuinfo           --------------------------
	.section	.note.nv.cuinfo,"",@"SHT_NOTE"
	.sectionflags	@"SHF_NOTE_NV_CUINFO"
        /*0018*/ 	.short	0x0002
        /*001a*/ 	.short	0x0064
        /*001c*/ 	.short	0x0082
	.zero		2


//--------------------- .nv.info                  --------------------------
	.section	.nv.info,"",@"SHT_CUDA_INFO"
	.align	4


	//----- nvinfo : EIATTR_REGCOUNT
	.align		4
        /*0000*/ 	.byte	0x04, 0x2f
        /*0002*/ 	.short	(.L_19 - .L_18)
	.align		4
.L_18:
        /*0004*/ 	.word	index@(_ZN7cutlass13device_kernelINS_4gemm6kernel13GemmUniversalIN4cute5tupleIJiiiiEEENS1_10collective13CollectiveMmaINS1_35MainloopSm100TmaUmmaWarpSpecializedILi3ELi2ELi4ENS5_IJNS4_1CILi2EEESB_NSA_ILi1EEEEEEEENS5_IJNSA_ILi64EEENSA_ILi128EEENSA_ILi32EEEEEEaNS5_IJlSC_lEEEaSJ_NS4_8TiledMMAINS4_8MMA_AtomIJNS4_15SM100_MMA_S8_SSIaaiLi64ELi128ELNS4_4UMMA5MajorE0ELSO_0ELNSN_8SaturateE0EEEEEENS4_6LayoutINS5_IJSC_SC_SC_EEENS5_IJNSA_ILi0EEESU_SU_EEEEENS5_IJNS4_10UnderscoreESX_SX_EEEEENS4_23SM90_TMA_LOAD_MULTICASTENS4_14ComposedLayoutINS4_7SwizzleILi1ELi4ELi3EEENS4_18smem_ptr_flag_bitsILi8EEENSS_INS5_IJNSA_ILi8EEESH_EEENS5_IJSH_SC_EEEEEEEvNS4_8identityES10_S1A_vS1B_EENS_8epilogue10collective18CollectiveEpilogueINS1D_23Sm100TmaWarpSpecializedILi2ELi2ELi32ELb0ELb0EEEJSI_NS5_IJNSS_ISF_SC_EES1I_EEEaSJ_aSJ_NS1D_6fusion15FusionCallbacksIS1H_NS1K_17LinearCombinationIaiaiLNS_15FloatRoundStyleE2EEESI_S1J_JEEENS4_5SM1004TMEM4LOAD26SM100_TMEM_LOAD_16dp32b32xENS4_13SM90_TMA_LOADENS11_INS12_ILi2ELi4ELi3EEES15_NSS_INS5_IJS16_SF_EEENS5_IJSF_SC_EEEEEEENS4_39AutoVectorizingCopyWithAssumedAlignmentILi128EEENS4_14SM90_TMA_STOREES1Z_S21_S21_EEEvvEEEEvNT_6ParamsE)
        /*0008*/ 	.word	0x0000005a


	//----- nvinfo : EIATTR_FRAME_SIZE
	.align		4
.L_19:
        /*000c*/ 	.byte	0x04, 0x11
        /*000e*/ 	.short	(.L_21 - .L_20)
	.align		4
.L_20:
        /*0010*/ 	.word	index@($__internal_2_$__cuda_sm10x_tcgen05_guardrail_trap_unallocated_columns_being_dealloced)
        /*0014*/ 	.word	0x00000000


	//----- nvinfo : EIATTR_FRAME_SIZE
	.align		4
.L_21:
        /*0018*/ 	.byte	0x04, 0x11
        /*001a*/ 	.short	(.L_23 - .L_22)
	.align		4
.L_22:
        /*001c*/ 	.word	index@($__internal_1_$__cuda_sm10x_tcgen05_guardrail_trap_phase_invalid_during_alloc)
        /*0020*/ 	.word	0x00000000


	//----- nvinfo : EIATTR_FRAME_SIZE
	.align		4
.L_23:
        /*0024*/ 	.byte	0x04, 0x11
        /*0026*/ 	.short	(.L_25 - .L_24)
	.align		4
.L_24:
        /*0028*/ 	.word	index@($__internal_0_$__cuda_sm10x_tcgen05_guardrail_trap_col_being_dealloced_not_returned_by_alloc)
        /*002c*/ 	.word	0x00000000


	//----- nvinfo : EIATTR_FRAME_SIZE
	.align		4
.L_25:
        /*0030*/ 	.byte	0x04, 0x11
        /*0032*/ 	.short	(.L_27 - .L_26)
	.align		4
.L_26:
        /*0034*/ 	.word	index@(_ZN7cutlass13device_kernelINS_4gemm6kernel13GemmUniversalIN4cute5tupleIJiiiiEEENS1_10collective13CollectiveMmaINS1_35MainloopSm100TmaUmmaWarpSpecializedILi3ELi2ELi4ENS5_IJNS4_1CILi2EEESB_NSA_ILi1EEEEEEEENS5_IJNSA_ILi64EEENSA_ILi128EEENSA_ILi32EEEEEEaNS5_IJlSC_lEEEaSJ_NS4_8TiledMMAINS4_8MMA_AtomIJNS4_15SM100_MMA_S8_SSIaaiLi64ELi128ELNS4_4UMMA5MajorE0ELSO_0ELNSN_8SaturateE0EEEEEENS4_6LayoutINS5_IJSC_SC_SC_EEENS5_IJNSA_ILi0EEESU_SU_EEEEENS5_IJNS4_10UnderscoreESX_SX_EEEEENS4_23SM90_TMA_LOAD_MULTICASTENS4_14ComposedLayoutINS4_7SwizzleILi1ELi4ELi3EEENS4_18smem_ptr_flag_bitsILi8EEENSS_INS5_IJNSA_ILi8EEESH_EEENS5_IJSH_SC_EEEEEEEvNS4_8identityES10_S1A_vS1B_EENS_8epilogue10collective18CollectiveEpilogueINS1D_23Sm100TmaWarpSpecializedILi2ELi2ELi32ELb0ELb0EEEJSI_NS5_IJNSS_ISF_SC_EES1I_EEEaSJ_aSJ_NS1D_6fusion15FusionCallbacksIS1H_NS1K_17LinearCombinationIaiaiLNS_15FloatRoundStyleE2EEESI_S1J_JEEENS4_5SM1004TMEM4LOAD26SM100_TMEM_LOAD_16dp32b32xENS4_13SM90_TMA_LOADENS11_INS12_ILi2ELi4ELi3EEES15_NSS_INS5_IJS16_SF_EEENS5_IJSF_SC_EEEEEEENS4_39AutoVectorizingCopyWithAssumedAlignmentILi128EEENS4_14SM90_TMA_STOREES1Z_S21_S21_EEEvvEEEEvNT_6ParamsE)
        /*0038*/ 	.word	0x00000000


	//----- nvinfo : EIATTR_MIN_STACK_SIZE
	.align		4
.L_27:
        /*003c*/ 	.byte	0x04, 0x12
        /*003e*/ 	.short	(.L_29 - .L_28)
	.align		4
.L_28:
        /*0040*/ 	.word	index@(_ZN7cutlass13device_kernelINS_4gemm6kernel13GemmUniversalIN4cute5tupleIJiiiiEEENS1_10collective13CollectiveMmaINS1_35MainloopSm100TmaUmmaWarpSpecializedILi3ELi2ELi4ENS5_IJNS4_1CILi2EEESB_NSA_ILi1EEEEEEEENS5_IJNSA_ILi64EEENSA_ILi128EEENSA_ILi32EEEEEEaNS5_IJlSC_lEEEaSJ_NS4_8TiledMMAINS4_8MMA_AtomIJNS4_15SM100_MMA_S8_SSIaaiLi64ELi128ELNS4_4UMMA5MajorE0ELSO_0ELNSN_8SaturateE0EEEEEENS4_6LayoutINS5_IJSC_SC_SC_EEENS5_IJNSA_ILi0EEESU_SU_EEEEENS5_IJNS4_10UnderscoreESX_SX_EEEEENS4_23SM90_TMA_LOAD_MULTICASTENS4_14ComposedLayoutINS4_7SwizzleILi1ELi4ELi3EEENS4_18smem_ptr_flag_bitsILi8EEENSS_INS5_IJNSA_ILi8EEESH_EEENS5_IJSH_SC_EEEEEEEvNS4_8identityES10_S1A_vS1B_EENS_8epilogue10collective18CollectiveEpilogueINS1D_23Sm100TmaWarpSpecializedILi2ELi2ELi32ELb0ELb0EEEJSI_NS5_IJNSS_ISF_SC_EES1I_EEEaSJ_aSJ_NS1D_6fusion15FusionCallbacksIS1H_NS1K_17LinearCombinationIaiaiLNS_15FloatRoundStyleE2EEESI_S1J_JEEENS4_5SM1004TMEM4LOAD26SM100_TMEM_LOAD_16dp32b32xENS4_13SM90_TMA_LOADENS11_INS12_ILi2ELi4ELi3EEES15_NSS_INS5_IJS16_SF_EEENS5_IJSF_SC_EEEEEEENS4_39AutoVectorizingCopyWithAssumedAlignmentILi128EEENS4_14SM90_TMA_STOREES1Z_S21_S21_EEEvvEEEEvNT_6ParamsE)
        /*0044*/ 	.word	0x00000000
.L_29:


//--------------------- .nv.compat                --------------------------
	.section	.nv.compat,"",@"SHT_CUDA_COMPAT_INFO"
	.align	4
        /*0000*/ 	.byte	0x02, 0x09, 0x01, 0x00, 0x02, 0x02, 0x03, 0x00, 0x02, 0x05, 0x06, 0x00, 0x03, 0x07, 0x01, 0x01
        /*0010*/ 	.byte	0x02, 0x03, 0x01, 0x00, 0x02, 0x06, 0x01, 0x00, 0x04, 0x0b, 0x08, 0x00, 0x01, 0x00, 0x00, 0x00
        /*0020*/ 	.byte	0x00, 0x00, 0x00, 0x00


//--------------------- .nv.info._ZN7cutlass13device_kernelINS_4gemm6kernel13GemmUniversalIN4cute5tupleIJiiiiEEENS1_10collective13CollectiveMmaINS1_35MainloopSm100TmaUmmaWarpSpecializedILi3ELi2ELi4ENS5_IJNS4_1CILi2EEESB_NSA_ILi1EEEEEEEENS5_IJNSA_ILi64EEENSA_ILi128EEENSA_ILi32EEEEEEaNS5_IJlSC_lEEEaSJ_NS4_8TiledMMAINS4_8MMA_AtomIJNS4_15SM100_MMA_S8_SSIaaiLi64ELi128ELNS4_4UMMA5MajorE0ELSO_0ELNSN_8SaturateE0EEEEEENS4_6LayoutINS5_IJSC_SC_SC_EEENS5_IJNSA_ILi0EEESU_SU_EEEEENS5_IJNS4_10UnderscoreESX_SX_EEEEENS4_23SM90_TMA_LOAD_MULTICASTENS4_14ComposedLayoutINS4_7SwizzleILi1ELi4ELi3EEENS4_18smem_ptr_flag_bitsILi8EEENSS_INS5_IJNSA_ILi8EEESH_EEENS5_IJSH_SC_EEEEEEEvNS4_8identityES10_S1A_vS1B_EENS_8epilogue10collective18CollectiveEpilogueINS1D_23Sm100TmaWarpSpecializedILi2ELi2ELi32ELb0ELb0EEEJSI_NS5_IJNSS_ISF_SC_EES1I_EEEaSJ_aSJ_NS1D_6fusion15FusionCallbacksIS1H_NS1K_17LinearCombinationIaiaiLNS_15FloatRoundStyleE2EEESI_S1J_JEEENS4_5SM1004TMEM4LOAD26SM100_TMEM_LOAD_16dp32b32xENS4_13SM90_TMA_LOADENS11_INS12_ILi2ELi4ELi3EEES15_NSS_INS5_IJS16_SF_EEENS5_IJSF_SC_EEEEEEENS4_39AutoVectorizingCopyWithAssumedAlignmentILi128EEENS4_14SM90_TMA_STOREES1Z_S21_S21_EEEvvEEEEvNT_6ParamsE --------------------------
	.section	.nv.info._ZN7cutlass13device_kernelINS_4gemm6kernel13GemmUniversalIN4cute5tupleIJiiiiEEENS1_10collective13CollectiveMmaINS1_35MainloopSm100TmaUmmaWarpSpecializedILi3ELi2ELi4ENS5_IJNS4_1CILi2EEESB_NSA_ILi1EEEEEEEENS5_IJNSA_ILi64EEENSA_ILi128EEENSA_ILi32EEEEEEaNS5_IJlSC_lEEEaSJ_NS4_8TiledMMAINS4_8MMA_AtomIJNS4_15SM100_MMA_S8_SSIaaiLi64ELi128ELNS4_4UMMA5MajorE0ELSO_0ELNSN_8SaturateE0EEEEEENS4_6LayoutINS5_IJSC_SC_SC_EEENS5_IJNSA_ILi0EEESU_SU_EEEEENS5_IJNS4_10UnderscoreESX_SX_EEEEENS4_23SM90_TMA_LOAD_MULTICASTENS4_14ComposedLayoutINS4_7SwizzleILi1ELi4ELi3EEENS4_18smem_ptr_flag_bitsILi8EEENSS_INS5_IJNSA_ILi8EEESH_EEENS5_IJSH_SC_EEEEEEEvNS4_8identityES10_S1A_vS1B_EENS_8epilogue10collective18CollectiveEpilogueINS1D_23Sm100TmaWarpSpecializedILi2ELi2ELi32ELb0ELb0EEEJSI_NS5_IJNSS_ISF_SC_EES1I_EEEaSJ_aSJ_NS1D_6fusion15FusionCallbacksIS1H_NS1K_17LinearCombinationIaiaiLNS_15FloatRoundStyleE2EEESI_S1J_JEEENS4_5SM1004TMEM4LOAD26SM100_TMEM_LOAD_16dp32b32xENS4_13SM90_TMA_LOADENS11_INS12_ILi2ELi4ELi3EEES15_NSS_INS5_IJS16_SF_EEENS5_IJSF_SC_EEEEEEENS4_39AutoVectorizingCopyWithAssumedAlignmentILi128EEENS4_14SM90_TMA_STOREES1Z_S21_S21_EEEvvEEEEvNT_6ParamsE,"",@"SHT_CUDA_INFO"
	.sectionflags	@""
	.align	4


	//----- nvinfo : EIATTR_CUDA_API_VERSION
	.align		4
        /*0000*/ 	.byte	0x04, 0x37
        /*0002*/ 	.short	(.L_31 - .L_30)
.L_30:
        /*0004*/ 	.word	0x00000082


	//----- nvinfo : EIATTR_KPARAM_INFO
	.align		4
.L_31:
        /*0008*/ 	.byte	0x04, 0x17
        /*000a*/ 	.short	(.L_33 - .L_32)
.L_32:
        /*000c*/ 	.word	0x00000000
        /*0010*/ 	.short	0x0000
        /*0012*/ 	.short	0x0000
        /*0014*/ 	.byte	0x00, 0xf0, 0x01, 0x20


	//----- nvinfo : EIATTR_AT_ENTRY_FRAGMENTS
	.align		4
.L_33:
        /*0018*/ 	.byte	0x04, 0x4f
        /*001a*/ 	.short	(.L_35 - .L_34)


	//   ....[0]....
.L_34:
        /*001c*/ 	.word	0x00000006


	//----- nvinfo : EIATTR_RESERVED_SMEM_USED
	.align		4
.L_35:
        /*0020*/ 	.byte	0x01, 0x41
	.zero		2


	//----- nvinfo : EIATTR_SPARSE_MMA_MASK
	.align		4
        /*0024*/ 	.byte	0x03, 0x50
        /*0026*/ 	.short	0x0000


	//----- nvinfo : EIATTR_TCGEN05_1CTA_USED
	.align		4
        /*0028*/ 	.byte	0x01, 0x51
	.zero		2


	//----- nvinfo : EIATTR_MAXREG_COUNT
	.align		4
        /*002c*/ 	.byte	0x03, 0x1b
        /*002e*/ 	.short	0x00ff


	//----- nvinfo : EIATTR_NUM_BARRIERS
	.align		4
        /*0030*/ 	.byte	0x02, 0x4c
        /*0032*/ 	.byte	0x07
	.zero		1


	//----- nvinfo : EIATTR_EXTERNS
	.align		4
        /*0034*/ 	.byte	0x04, 0x0f
        /*0036*/ 	.short	(.L_37 - .L_36)


	//   ....[0]....
	.align		4
.L_36:
        /*0038*/ 	.word	index@(__assertfail)


	//----- nvinfo : EIATTR_MERCURY_ISA_VERSION
	.align		4
.L_37:
        /*003c*/ 	.byte	0x03, 0x5f
        /*003e*/ 	.short	0x0101


	//----- nvinfo : EIATTR_INT_WARP_WIDE_INSTR_OFFSETS
	.align		4
        /*0040*/ 	.byte	0x04, 0x31
        /*0042*/ 	.short	(.L_39 - .L_38)


	//   ....[0]....
.L_38:
        /*0044*/ 	.word	0x00003c00


	//   ....[1]....
        /*0048*/ 	.word	0x00003c30


	//   ....[2]....
        /*004c*/ 	.word	0x00003c50


	//   ....[3]....
        /*0050*/ 	.word	0x00004770


	//   ....[4]....
        /*0054*/ 	.word	0x000047e0


	//   ....[5]....
        /*0058*/ 	.word	0x000048c0


	//   ....[6]....
        /*005c*/ 	.word	0x00004970


	//----- nvinfo : EIATTR_COOP_GROUP_MASK_REGIDS
	.align		4
.L_39:
        /*0060*/ 	.byte	0x04, 0x29
        /*0062*/ 	.short	(.L_41 - .L_40)


	//   ....[0]....
.L_40:
        /*0064*/ 	.word	0xffffffff


	//   ....[1]....
        /*0068*/ 	.word	0xffffffff


	//   ....[2]....
        /*006c*/ 	.word	0xffffffff


	//   ....[3]....
        /*0070*/ 	.word	0xffffffff


	//   ....[4]....
        /*0074*/ 	.word	0xffffffff


	//   ....[5]....
        /*0078*/ 	.word	0xffffffff


	//   ....[6]....
        /*007c*/ 	.word	0xffffffff


	//   ....[7]....
        /*0080*/ 	.word	0xffffffff


	//   ....[8]....
        /*0084*/ 	.word	0xffffffff


	//   ....[9]....
        /*0088*/ 	.word	0xffffffff


	//   ....[10]....
        /*008c*/ 	.word	0xffffffff


	//   ....[11]....
        /*0090*/ 	.word	0xffffffff


	//   ....[12]....
        /*0094*/ 	.word	0xffffffff


	//   ....[13]....
        /*0098*/ 	.word	0xffffffff


	//----- nvinfo : EIATTR_COOP_GROUP_INSTR_OFFSETS
	.align		4
.L_41:
        /*009c*/ 	.byte	0x04, 0x28
        /*009e*/ 	.short	(.L_43 - .L_42)


	//   ....[0]....
.L_42:
        /*00a0*/ 	.word	0x00000080


	//   ....[1]....
        /*00a4*/ 	.word	0x000004f0


	//   ....[2]....
        /*00a8*/ 	.word	0x00000680


	//   ....[3]....
        /*00ac*/ 	.word	0x000007e0


	//   ....[4]....
        /*00b0*/ 	.word	0x000008e0


	//   ....[5]....
        /*00b4*/ 	.word	0x00000a50


	//   ....[6]....
        /*00b8*/ 	.word	0x00000bf0


	//   ....[7]....
        /*00bc*/ 	.word	0x00000da0


	//   ....[8]....
        /*00c0*/ 	.word	0x00002120


	//   ....[9]....
        /*00c4*/ 	.word	0x00002f40


	//   ....[10]....
        /*00c8*/ 	.word	0x00003150


	//   ....[11]....
        /*00cc*/ 	.word	0x00003180


	//   ....[12]....
        /*00d0*/ 	.word	0x00003ae0


	//   ....[13]....
        /*00d4*/ 	.word	0x00003d10


	//----- nvinfo : EIATTR_VRC_CTA_INIT_COUNT
	.align		4
.L_43:
        /*00d8*/ 	.byte	0x02, 0x4a
        /*00da*/ 	.byte	0x80
	.zero		1


	//----- nvinfo : EIATTR_SYSCALL_OFFSETS
	.align		4
        /*00dc*/ 	.byte	0x04, 0x46
        /*00de*/ 	.short	(.L_45 - .L_44)


	//   ....[0]....
.L_44:
        /*00e0*/ 	.word	0x00005570


	//   ....[1]....
        /*00e4*/ 	.word	0x000056b0


	//   ....[2]....
        /*00e8*/ 	.word	0x00005ee0


	//   ....[3]....
        /*00ec*/ 	.word	0x00006c80


	//----- nvinfo : EIATTR_MBARRIER_INSTR_OFFSETS
	.align		4
.L_45:
        /*00f0*/ 	.byte	0x04, 0x39
        /*00f2*/ 	.short	(.L_47 - .L_46)


	//   ....[0]....
.L_46:
        /*00f4*/ 	.word	0x00000610
        /*00f8*/ 	.word	0x000000ff
        /*00fc*/ 	.word	0x00000000
        /*0100*/ 	.short	0x0100
        /*0102*/ 	.byte	0x04
	.zero		1


	//   ....[1]....
        /*0104*/ 	.word	0x00000620
        /*0108*/ 	.word	0x000000ff
        /*010c*/ 	.word	0x00000018
        /*0110*/ 	.short	0x0100
        /*0112*/ 	.byte	0x04
	.zero		1


	//   ....[2]....
        /*0114*/ 	.word	0x00000630
        /*0118*/ 	.word	0x000000ff
        /*011c*/ 	.word	0x00000008
        /*0120*/ 	.short	0x0100
        /*0122*/ 	.byte	0x04
	.zero		1


	//   ....[3]....
        /*0124*/ 	.word	0x00000640
        /*0128*/ 	.word	0x000000ff
        /*012c*/ 	.word	0x00000020
        /*0130*/ 	.short	0x0100
        /*0132*/ 	.byte	0x04
	.zero		1


	//   ....[4]....
        /*0134*/ 	.word	0x00000650
        /*0138*/ 	.word	0x000000ff
        /*013c*/ 	.word	0x00000010
        /*0140*/ 	.short	0x0100
        /*0142*/ 	.byte	0x04
	.zero		1


	//   ....[5]....
        /*0144*/ 	.word	0x00000660
        /*0148*/ 	.word	0x000000ff
        /*014c*/ 	.word	0x00000028
        /*0150*/ 	.short	0x0100
        /*0152*/ 	.byte	0x04
	.zero		1


	//   ....[6]....
        /*0154*/ 	.word	0x00000790
        /*0158*/ 	.word	0x000000ff
        /*015c*/ 	.word	0x00000030
        /*0160*/ 	.short	0x0100
        /*0162*/ 	.byte	0x04
	.zero		1


	//   ....[7]....
        /*0164*/ 	.word	0x000007a0
        /*0168*/ 	.word	0x000000ff
        /*016c*/ 	.word	0x00000040
        /*0170*/ 	.short	0x0100
        /*0172*/ 	.byte	0x04
	.zero		1


	//   ....[8]....
        /*0174*/ 	.word	0x000007b0
        /*0178*/ 	.word	0x000000ff
        /*017c*/ 	.word	0x00000038
        /*0180*/ 	.short	0x0100
        /*0182*/ 	.byte	0x04
	.zero		1


	//   ....[9]....
        /*0184*/ 	.word	0x000007c0
        /*0188*/ 	.word	0x000000ff
        /*018c*/ 	.word	0x00000048
        /*0190*/ 	.short	0x0100
        /*0192*/ 	.byte	0x04
	.zero		1


	//   ....[10]....
        /*0194*/ 	.word	0x000008b0
        /*0198*/ 	.word	0x000000ff
        /*019c*/ 	.word	0x00000050
        /*01a0*/ 	.short	0x0100
        /*01a2*/ 	.byte	0x06
	.zero		1


	//   ....[11]....
        /*01a4*/ 	.word	0x000008c0
        /*01a8*/ 	.word	0x000000ff
        /*01ac*/ 	.word	0x00000058
        /*01b0*/ 	.short	0x0100
        /*01b2*/ 	.byte	0x06
	.zero		1


	//   ....[12]....
        /*01b4*/ 	.word	0x00000a00
        /*01b8*/ 	.word	0x000000ff
        /*01bc*/ 	.word	0x00000060
        /*01c0*/ 	.short	0x0100
        /*01c2*/ 	.byte	0x06
	.zero		1


	//   ....[13]....
        /*01c4*/ 	.word	0x00000a10
        /*01c8*/ 	.word	0x000000ff
        /*01cc*/ 	.word	0x00000070
        /*01d0*/ 	.short	0x0100
        /*01d2*/ 	.byte	0x06
	.zero		1


	//   ....[14]....
        /*01d4*/ 	.word	0x00000a20
        /*01d8*/ 	.word	0x000000ff
        /*01dc*/ 	.word	0x00000068
        /*01e0*/ 	.short	0x0100
        /*01e2*/ 	.byte	0x06
	.zero		1


	//   ....[15]....
        /*01e4*/ 	.word	0x00000a30
        /*01e8*/ 	.word	0x000000ff
        /*01ec*/ 	.word	0x00000078
        /*01f0*/ 	.short	0x0100
        /*01f2*/ 	.byte	0x06
	.zero		1


	//   ....[16]....
        /*01f4*/ 	.word	0x00000b60
        /*01f8*/ 	.word	0x000000ff
        /*01fc*/ 	.word	0x00000080
        /*0200*/ 	.short	0x0100
        /*0202*/ 	.byte	0x04
	.zero		1


	//   ....[17]....
        /*0204*/ 	.word	0x00000b70
        /*0208*/ 	.word	0x000000ff
        /*020c*/ 	.word	0x000000a0
        /*0210*/ 	.short	0x0100
        /*0212*/ 	.byte	0x04
	.zero		1


	//   ....[18]....
        /*0214*/ 	.word	0x00000b80
        /*0218*/ 	.word	0x000000ff
        /*021c*/ 	.word	0x00000088
        /*0220*/ 	.short	0x0100
        /*0222*/ 	.byte	0x04
	.zero		1


	//   ....[19]....
        /*0224*/ 	.word	0x00000b90
        /*0228*/ 	.word	0x000000ff
        /*022c*/ 	.word	0x000000a8
        /*0230*/ 	.short	0x0100
        /*0232*/ 	.byte	0x04
	.zero		1


	//   ....[20]....
        /*0234*/ 	.word	0x00000ba0
        /*0238*/ 	.word	0x000000ff
        /*023c*/ 	.word	0x00000090
        /*0240*/ 	.short	0x0100
        /*0242*/ 	.byte	0x04
	.zero		1


	//   ....[21]....
        /*0244*/ 	.word	0x00000bb0
        /*0248*/ 	.word	0x000000ff
        /*024c*/ 	.word	0x000000b0
        /*0250*/ 	.short	0x0100
        /*0252*/ 	.byte	0x04
	.zero		1


	//   ....[22]....
        /*0254*/ 	.word	0x00000bc0
        /*0258*/ 	.word	0x000000ff
        /*025c*/ 	.word	0x00000098
        /*0260*/ 	.short	0x0100
        /*0262*/ 	.byte	0x04
	.zero		1


	//   ....[23]....
        /*0264*/ 	.word	0x00000bd0
        /*0268*/ 	.word	0x000000ff
        /*026c*/ 	.word	0x000000b8
        /*0270*/ 	.short	0x0100
        /*0272*/ 	.byte	0x04
	.zero		1


	//   ....[24]....
        /*0274*/ 	.word	0x00000cc0
        /*0278*/ 	.word	0x000000ff
        /*027c*/ 	.word	0x000000c0
        /*0280*/ 	.short	0x0100
        /*0282*/ 	.byte	0x04
	.zero		1


	//   ....[25]....
        /*0284*/ 	.word	0x00000cd0
        /*0288*/ 	.word	0x000000ff
        /*028c*/ 	.word	0x000000d0
        /*0290*/ 	.short	0x0100
        /*0292*/ 	.byte	0x04
	.zero		1


	//   ....[26]....
        /*0294*/ 	.word	0x00000ce0
        /*0298*/ 	.word	0x000000ff
        /*029c*/ 	.word	0x000000c8
        /*02a0*/ 	.short	0x0100
        /*02a2*/ 	.byte	0x04
	.zero		1


	//   ....[27]....
        /*02a4*/ 	.word	0x00000cf0
        /*02a8*/ 	.word	0x000000ff
        /*02ac*/ 	.word	0x000000d8
        /*02b0*/ 	.short	0x0100
        /*02b2*/ 	.byte	0x04
	.zero		1


	//   ....[28]....
        /*02b4*/ 	.word	0x00001970
        /*02b8*/ 	.word	0x00000000
        /*02bc*/ 	.word	0x000000d0
        /*02c0*/ 	.short	0x010a
        /*02c2*/ 	.byte	0xff
	.zero		1


	//   ....[29]....
        /*02c4*/ 	.word	0x000019a0
        /*02c8*/ 	.word	0x00000000
        /*02cc*/ 	.word	0x000000c0
        /*02d0*/ 	.short	0x0101
        /*02d2*/ 	.byte	0xff
	.zero		1


	//   ....[30]....
        /*02d4*/ 	.word	0x00001a80
        /*02d8*/ 	.word	0x000000ff
        /*02dc*/ 	.word	0x00000018
        /*02e0*/ 	.short	0x010a
        /*02e2*/ 	.byte	0x04
	.zero		1


	//   ....[31]....
        /*02e4*/ 	.word	0x00001b00
        /*02e8*/ 	.word	0x000000ff
        /*02ec*/ 	.word	0x00000018
        /*02f0*/ 	.short	0x010a
        /*02f2*/ 	.byte	0x21
	.zero		1


	//   ....[32]....
        /*02f4*/ 	.word	0x00001c90
        /*02f8*/ 	.word	0x000000ff
        /*02fc*/ 	.word	0x00000018
        /*0300*/ 	.short	0x010a
        /*0302*/ 	.byte	0x08
	.zero		1


	//   ....[33]....
        /*0304*/ 	.word	0x00001dc0
        /*0308*/ 	.word	0x000000ff
        /*030c*/ 	.word	0x00000058
        /*0310*/ 	.short	0x0101
        /*0312*/ 	.byte	0x06
	.zero		1


	//   ....[34]....
        /*0314*/ 	.word	0x00001de0
        /*0318*/ 	.word	0x000000ff
        /*031c*/ 	.word	0x00000018
        /*0320*/ 	.short	0x010a
        /*0322*/ 	.byte	0x04
	.zero		1


	//   ....[35]....
        /*0324*/ 	.word	0x00001e60
        /*0328*/ 	.word	0x000000ff
        /*032c*/ 	.word	0x00000018
        /*0330*/ 	.short	0x010a
        /*0332*/ 	.byte	0x11
	.zero		1


	//   ....[36]....
        /*0334*/ 	.word	0x00001ff0
        /*0338*/ 	.word	0x000000ff
        /*033c*/ 	.word	0x00000018
        /*0340*/ 	.short	0x010a
        /*0342*/ 	.byte	0x07
	.zero		1


	//   ....[37]....
        /*0344*/ 	.word	0x00002150
        /*0348*/ 	.word	0x00000003
        /*034c*/ 	.word	0x00000060
        /*0350*/ 	.short	0x010a
        /*0352*/ 	.byte	0xff
	.zero		1


	//   ....[38]....
        /*0354*/ 	.word	0x000022a0
        /*0358*/ 	.word	0x00000000
        /*035c*/ 	.word	0x00000000
        /*0360*/ 	.short	0x0101
        /*0362*/ 	.byte	0xff
	.zero		1


	//   ....[39]....
        /*0364*/ 	.word	0x00002850
        /*0368*/ 	.word	0x000000ff
        /*036c*/ 	.word	0x00000000
        /*0370*/ 	.short	0x010a
        /*0372*/ 	.byte	0x04
	.zero		1


	//   ....[40]....
        /*0374*/ 	.word	0x000028e0
        /*0378*/ 	.word	0x000000ff
        /*037c*/ 	.word	0x00000000
        /*0380*/ 	.short	0x010a
        /*0382*/ 	.byte	0x05
	.zero		1


	//   ....[41]....
        /*0384*/ 	.word	0x00002980
        /*0388*/ 	.word	0x00000000
        /*038c*/ 	.word	0x00000000
        /*0390*/ 	.short	0x010a
        /*0392*/ 	.byte	0xff
	.zero		1


	//   ....[42]....
        /*0394*/ 	.word	0x00002aa0
        /*0398*/ 	.word	0x00000002
        /*039c*/ 	.word	0x000000c0
        /*03a0*/ 	.short	0x010a
        /*03a2*/ 	.byte	0xff
	.zero		1


	//   ....[43]....
        /*03a4*/ 	.word	0x00002b10
        /*03a8*/ 	.word	0x00000002
        /*03ac*/ 	.word	0x00000000
        /*03b0*/ 	.short	0x0101
        /*03b2*/ 	.byte	0xff
	.zero		1


	//   ....[44]....
        /*03b4*/ 	.word	0x00002b30
        /*03b8*/ 	.word	0x000000ff
        /*03bc*/ 	.word	0x00000070
        /*03c0*/ 	.short	0x010a
        /*03c2*/ 	.byte	0x04
	.zero		1


	//   ....[45]....
        /*03c4*/ 	.word	0x00002c50
        /*03c8*/ 	.word	0x00000002
        /*03cc*/ 	.word	0x00000060
        /*03d0*/ 	.short	0x010a
        /*03d2*/ 	.byte	0xff
	.zero		1


	//   ....[46]....
        /*03d4*/ 	.word	0x00002d50
        /*03d8*/ 	.word	0x00000002
        /*03dc*/ 	.word	0x00000000
        /*03e0*/ 	.short	0x0101
        /*03e2*/ 	.byte	0xff
	.zero		1


	//   ....[47]....
        /*03e4*/ 	.word	0x00002de0
        /*03e8*/ 	.word	0x000000ff
        /*03ec*/ 	.word	0x00000070
        /*03f0*/ 	.short	0x0106
        /*03f2*/ 	.byte	0x04
	.zero		1


	//   ....[48]....
        /*03f4*/ 	.word	0x00002e00
        /*03f8*/ 	.word	0x000000ff
        /*03fc*/ 	.word	0x00000070
        /*0400*/ 	.short	0x010a
        /*0402*/ 	.byte	0x04
	.zero		1


	//   ....[49]....
        /*0404*/ 	.word	0x00002e90
        /*0408*/ 	.word	0x000000ff
        /*040c*/ 	.word	0x00000070
        /*0410*/ 	.short	0x0106
        /*0412*/ 	.byte	0x07
	.zero		1


	//   ....[50]....
        /*0414*/ 	.word	0x00002ed0
        /*0418*/ 	.word	0x00000000
        /*041c*/ 	.word	0x00000070
        /*0420*/ 	.short	0x010a
        /*0422*/ 	.byte	0xff
	.zero		1


	//   ....[51]....
        /*0424*/ 	.word	0x000033c0
        /*0428*/ 	.word	0x00000000
        /*042c*/ 	.word	0x00000060
        /*0430*/ 	.short	0x010a
        /*0432*/ 	.byte	0xff
	.zero		1


	//   ....[52]....
        /*0434*/ 	.word	0x000034c0
        /*0438*/ 	.word	0x00000003
        /*043c*/ 	.word	0x00000000
        /*0440*/ 	.short	0x0101
        /*0442*/ 	.byte	0xff
	.zero		1


	//   ....[53]....
        /*0444*/ 	.word	0x000034d0
        /*0448*/ 	.word	0x000000ff
        /*044c*/ 	.word	0x00000000
        /*0450*/ 	.short	0x010a
        /*0452*/ 	.byte	0x04
	.zero		1


	//   ....[54]....
        /*0454*/ 	.word	0x000034f0
        /*0458*/ 	.word	0x000000ff
        /*045c*/ 	.word	0x000000a0
        /*0460*/ 	.short	0x010a
        /*0462*/ 	.byte	0x13
	.zero		1


	//   ....[55]....
        /*0464*/ 	.word	0x00003630
        /*0468*/ 	.word	0x000000ff
        /*046c*/ 	.word	0x00000000
        /*0470*/ 	.short	0x010a
        /*0472*/ 	.byte	0x06
	.zero		1


	//   ....[56]....
        /*0474*/ 	.word	0x00003730
        /*0478*/ 	.word	0x000000ff
        /*047c*/ 	.word	0x00000000
        /*0480*/ 	.short	0x010a
        /*0482*/ 	.byte	0x04
	.zero		1


	//   ....[57]....
        /*0484*/ 	.word	0x00003910
        /*0488*/ 	.word	0x000000ff
        /*048c*/ 	.word	0x00000000
        /*0490*/ 	.short	0x010a
        /*0492*/ 	.byte	0x04
	.zero		1


	//   ....[58]....
        /*0494*/ 	.word	0x000039a0
        /*0498*/ 	.word	0x000000ff
        /*049c*/ 	.word	0x00000000
        /*04a0*/ 	.short	0x010a
        /*04a2*/ 	.byte	0x05
	.zero		1


	//   ....[59]....
        /*04a4*/ 	.word	0x00003a30
        /*04a8*/ 	.word	0x000000ff
        /*04ac*/ 	.word	0x00000000
        /*04b0*/ 	.short	0x010a
        /*04b2*/ 	.byte	0x05
	.zero		1


	//   ....[60]....
        /*04b4*/ 	.word	0x00003ac0
        /*04b8*/ 	.word	0x000000ff
        /*04bc*/ 	.word	0x00000000
        /*04c0*/ 	.short	0x010a
        /*04c2*/ 	.byte	0x04
	.zero		1


	//   ....[61]....
        /*04c4*/ 	.word	0x00003f70
        /*04c8*/ 	.word	0x0000000c
        /*04cc*/ 	.word	0x00000060
        /*04d0*/ 	.short	0x010a
        /*04d2*/ 	.byte	0xff
	.zero		1


	//   ....[62]....
        /*04d4*/ 	.word	0x000040e0
        /*04d8*/ 	.word	0x00000000
        /*04dc*/ 	.word	0x00000000
        /*04e0*/ 	.short	0x0101
        /*04e2*/ 	.byte	0xff
	.zero		1


	//   ....[63]....
        /*04e4*/ 	.word	0x00004570
        /*04e8*/ 	.word	0x000000ff
        /*04ec*/ 	.word	0x00000058
        /*04f0*/ 	.short	0x010a
        /*04f2*/ 	.byte	0x15
	.zero		1


	//   ....[64]....
        /*04f4*/ 	.word	0x000046f0
        /*04f8*/ 	.word	0x000000ff
        /*04fc*/ 	.word	0x00000040
        /*0500*/ 	.short	0x010a
        /*0502*/ 	.byte	0x15
	.zero		1


	//   ....[65]....
        /*0504*/ 	.word	0x00004870
        /*0508*/ 	.word	0x000000ff
        /*050c*/ 	.word	0x00000030
        /*0510*/ 	.short	0x010b
        /*0512*/ 	.byte	0x15
	.zero		1


	//   ....[66]....
        /*0514*/ 	.word	0x00004880
        /*0518*/ 	.word	0x000000ff
        /*051c*/ 	.word	0x00000000
        /*0520*/ 	.short	0x0101
        /*0522*/ 	.byte	0x06
	.zero		1


	//   ....[67]....
        /*0524*/ 	.word	0x00004890
        /*0528*/ 	.word	0x000000ff
        /*052c*/ 	.word	0x00000048
        /*0530*/ 	.short	0x010a
        /*0532*/ 	.byte	0x15
	.zero		1


	//   ....[68]....
        /*0534*/ 	.word	0x00004a80
        /*0538*/ 	.word	0x000000ff
        /*053c*/ 	.word	0x00000038
        /*0540*/ 	.short	0x010b
        /*0542*/ 	.byte	0x15
	.zero		1


	//   ....[69]....
        /*0544*/ 	.word	0x00004a90
        /*0548*/ 	.word	0x000000ff
        /*054c*/ 	.word	0x00000000
        /*0550*/ 	.short	0x0101
        /*0552*/ 	.byte	0x21
	.zero		1


	//   ....[70]....
        /*0554*/ 	.word	0x00004ac0
        /*0558*/ 	.word	0x000000ff
        /*055c*/ 	.word	0x00000040
        /*0560*/ 	.short	0x010a
        /*0562*/ 	.byte	0x15
	.zero		1


	//   ....[71]....
        /*0564*/ 	.word	0x00004b00
        /*0568*/ 	.word	0x00000000
        /*056c*/ 	.word	0x00000048
        /*0570*/ 	.short	0x010a
        /*0572*/ 	.byte	0xff
	.zero		1


	//   ....[72]....
        /*0574*/ 	.word	0x00004e10
        /*0578*/ 	.word	0x00000003
        /*057c*/ 	.word	0x00000060
        /*0580*/ 	.short	0x010a
        /*0582*/ 	.byte	0xff
	.zero		1


	//   ....[73]....
        /*0584*/ 	.word	0x00004f90
        /*0588*/ 	.word	0x00000000
        /*058c*/ 	.word	0x00000000
        /*0590*/ 	.short	0x0101
        /*0592*/ 	.byte	0xff
	.zero		1


	//   ....[74]....
        /*0594*/ 	.word	0x00005aa0
        /*0598*/ 	.word	0x00000003
        /*059c*/ 	.word	0x00000030
        /*05a0*/ 	.short	0x010a
        /*05a2*/ 	.byte	0xff
	.zero		1


	//   ....[75]....
        /*05a4*/ 	.word	0x00005ae0
        /*05a8*/ 	.word	0x0000002b
        /*05ac*/ 	.word	0x00000080
        /*05b0*/ 	.short	0x010a
        /*05b2*/ 	.byte	0xff
	.zero		1


	//   ....[76]....
        /*05b4*/ 	.word	0x00005c20
        /*05b8*/ 	.word	0x00000003
        /*05bc*/ 	.word	0x00000030
        /*05c0*/ 	.short	0x010a
        /*05c2*/ 	.byte	0xff
	.zero		1


	//   ....[77]....
        /*05c4*/ 	.word	0x00005d40
        /*05c8*/ 	.word	0x00000000
        /*05cc*/ 	.word	0x00000000
        /*05d0*/ 	.short	0x0101
        /*05d2*/ 	.byte	0xff
	.zero		1


	//   ....[78]....
        /*05d4*/ 	.word	0x00005dc0
        /*05d8*/ 	.word	0x0000002b
        /*05dc*/ 	.word	0x00000080
        /*05e0*/ 	.short	0x010a
        /*05e2*/ 	.byte	0xff
	.zero		1


	//   ....[79]....
        /*05e4*/ 	.word	0x00006930
        /*05e8*/ 	.word	0x00000003
        /*05ec*/ 	.word	0x00000030
        /*05f0*/ 	.short	0x010a
        /*05f2*/ 	.byte	0xff
	.zero		1


	//   ....[80]....
        /*05f4*/ 	.word	0x000069e0
        /*05f8*/ 	.word	0x00000003
        /*05fc*/ 	.word	0x00000030
        /*0600*/ 	.short	0x010a
        /*0602*/ 	.byte	0xff
	.zero		1


	//   ....[81]....
        /*0604*/ 	.word	0x00006b00
        /*0608*/ 	.word	0x00000000
        /*060c*/ 	.word	0x00000000
        /*0610*/ 	.short	0x0101
        /*0612*/ 	.byte	0xff
	.zero		1


	//   ....[82]....
        /*0614*/ 	.word	0x00006f10
        /*0618*/ 	.word	0x000000ff
        /*061c*/ 	.word	0x00000000
        /*0620*/ 	.short	0x0101
        /*0622*/ 	.byte	0x04
	.zero		1


	//   ....[83]....
        /*0624*/ 	.word	0x00007810
        /*0628*/ 	.word	0x00000000
        /*062c*/ 	.word	0x000000d0
        /*0630*/ 	.short	0x010a
        /*0632*/ 	.byte	0xff
	.zero		1


	//   ....[84]....
        /*0634*/ 	.word	0x00007870
        /*0638*/ 	.word	0x00000000
        /*063c*/ 	.word	0x00000018
        /*0640*/ 	.short	0x010a
        /*0642*/ 	.byte	0xff
	.zero		1


	//   ....[85]....
        /*0644*/ 	.word	0x000078d0
        /*0648*/ 	.word	0x00000000
        /*064c*/ 	.word	0x00000018
        /*0650*/ 	.short	0x010a
        /*0652*/ 	.byte	0xff
	.zero		1


	//   ....[86]....
        /*0654*/ 	.word	0x00007920
        /*0658*/ 	.word	0x00000003
        /*065c*/ 	.word	0x00000060
        /*0660*/ 	.short	0x010a
        /*0662*/ 	.byte	0xff
	.zero		1


	//   ....[87]....
        /*0664*/ 	.word	0x00007980
        /*0668*/ 	.word	0x00000000
        /*066c*/ 	.word	0x00000000
        /*0670*/ 	.short	0x010a
        /*0672*/ 	.byte	0xff
	.zero		1


	//   ....[88]....
        /*0674*/ 	.word	0x000079e0
        /*0678*/ 	.word	0x00000000
        /*067c*/ 	.word	0x00000000
        /*0680*/ 	.short	0x010a
        /*0682*/ 	.byte	0xff
	.zero		1


	//   ....[89]....
        /*0684*/ 	.word	0x00007a30
        /*0688*/ 	.word	0x00000002
        /*068c*/ 	.word	0x000000c0
        /*0690*/ 	.short	0x010a
        /*0692*/ 	.byte	0xff
	.zero		1


	//   ....[90]....
        /*0694*/ 	.word	0x00007a90
        /*0698*/ 	.word	0x00000002
        /*069c*/ 	.word	0x00000070
        /*06a0*/ 	.short	0x010a
        /*06a2*/ 	.byte	0xff
	.zero		1


	//   ....[91]....
        /*06a4*/ 	.word	0x00007ae0
        /*06a8*/ 	.word	0x00000002
        /*06ac*/ 	.word	0x00000060
        /*06b0*/ 	.short	0x010a
        /*06b2*/ 	.byte	0xff
	.zero		1


	//   ....[92]....
        /*06b4*/ 	.word	0x00007b40
        /*06b8*/ 	.word	0x00000000
        /*06bc*/ 	.word	0x00000070
        /*06c0*/ 	.short	0x010a
        /*06c2*/ 	.byte	0xff
	.zero		1


	//   ....[93]....
        /*06c4*/ 	.word	0x00007b90
        /*06c8*/ 	.word	0x00000000
        /*06cc*/ 	.word	0x00000060
        /*06d0*/ 	.short	0x010a
        /*06d2*/ 	.byte	0xff
	.zero		1


	//   ....[94]....
        /*06d4*/ 	.word	0x00007bf0
        /*06d8*/ 	.word	0x00000002
        /*06dc*/ 	.word	0x000000a0
        /*06e0*/ 	.short	0x010a
        /*06e2*/ 	.byte	0xff
	.zero		1


	//   ....[95]....
        /*06e4*/ 	.word	0x00007c50
        /*06e8*/ 	.word	0x00000000
        /*06ec*/ 	.word	0x00000000
        /*06f0*/ 	.short	0x010a
        /*06f2*/ 	.byte	0xff
	.zero		1


	//   ....[96]....
        /*06f4*/ 	.word	0x00007cb0
        /*06f8*/ 	.word	0x00000000
        /*06fc*/ 	.word	0x00000000
        /*0700*/ 	.short	0x010a
        /*0702*/ 	.byte	0xff
	.zero		1


	//   ....[97]....
        /*0704*/ 	.word	0x00007d10
        /*0708*/ 	.word	0x00000000
        /*070c*/ 	.word	0x00000000
        /*0710*/ 	.short	0x010a
        /*0712*/ 	.byte	0xff
	.zero		1


	//   ....[98]....
        /*0714*/ 	.word	0x00007d70
        /*0718*/ 	.word	0x00000000
        /*071c*/ 	.word	0x00000000
        /*0720*/ 	.short	0x010a
        /*0722*/ 	.byte	0xff
	.zero		1


	//   ....[99]....
        /*0724*/ 	.word	0x00007dd0
        /*0728*/ 	.word	0x00000000
        /*072c*/ 	.word	0x00000000
        /*0730*/ 	.short	0x010a
        /*0732*/ 	.byte	0xff
	.zero		1


	//   ....[100]....
        /*0734*/ 	.word	0x00007e20
        /*0738*/ 	.word	0x0000000c
        /*073c*/ 	.word	0x00000060
        /*0740*/ 	.short	0x010a
        /*0742*/ 	.byte	0xff
	.zero		1


	//   ....[101]....
        /*0744*/ 	.word	0x00007e80
        /*0748*/ 	.word	0x00000000
        /*074c*/ 	.word	0x00000058
        /*0750*/ 	.short	0x010a
        /*0752*/ 	.byte	0xff
	.zero		1


	//   ....[102]....
        /*0754*/ 	.word	0x00007ee0
        /*0758*/ 	.word	0x00000000
        /*075c*/ 	.word	0x00000040
        /*0760*/ 	.short	0x010a
        /*0762*/ 	.byte	0xff
	.zero		1


	//   ....[103]....
        /*0764*/ 	.word	0x00007f40
        /*0768*/ 	.word	0x00000000
        /*076c*/ 	.word	0x00000048
        /*0770*/ 	.short	0x010a
        /*0772*/ 	.byte	0xff
	.zero		1


	//   ....[104]....
        /*0774*/ 	.word	0x00007fa0
        /*0778*/ 	.word	0x00000000
        /*077c*/ 	.word	0x00000040
        /*0780*/ 	.short	0x010a
        /*0782*/ 	.byte	0xff
	.zero		1


	//   ....[105]....
        /*0784*/ 	.word	0x00007ff0
        /*0788*/ 	.word	0x00000003
        /*078c*/ 	.word	0x00000060
        /*0790*/ 	.short	0x010a
        /*0792*/ 	.byte	0xff
	.zero		1


	//   ....[106]....
        /*0794*/ 	.word	0x00008040
        /*0798*/ 	.word	0x00000003
        /*079c*/ 	.word	0x00000030
        /*07a0*/ 	.short	0x010a
        /*07a2*/ 	.byte	0xff
	.zero		1


	//   ....[107]....
        /*07a4*/ 	.word	0x00008090
        /*07a8*/ 	.word	0x0000002b
        /*07ac*/ 	.word	0x00000080
        /*07b0*/ 	.short	0x010a
        /*07b2*/ 	.byte	0xff
	.zero		1


	//   ....[108]....
        /*07b4*/ 	.word	0x000080e0
        /*07b8*/ 	.word	0x00000003
        /*07bc*/ 	.word	0x00000030
        /*07c0*/ 	.short	0x010a
        /*07c2*/ 	.byte	0xff
	.zero		1


	//----- nvinfo : EIATTR_NUM_MBARRIERS
	.align		4
.L_47:
        /*07c4*/ 	.byte	0x03, 0x38
        /*07c6*/ 	.short	0x001c


	//----- nvinfo : EIATTR_EXIT_INSTR_OFFSETS
	.align		4
        /*07c8*/ 	.byte	0x04, 0x1c
        /*07ca*/ 	.short	(.L_49 - .L_48)


	//   ....[0]....
.L_48:
        /*07cc*/ 	.word	0x000029b0


	//   ....[1]....
        /*07d0*/ 	.word	0x00002ea0


	//   ....[2]....
        /*07d4*/ 	.word	0x00002f00


	//   ....[3]....
        /*07d8*/ 	.word	0x00003d20


	//   ....[4]....
        /*07dc*/ 	.word	0x00004b30


	//   ....[5]....
        /*07e0*/ 	.word	0x00004b70


	//   ....[6]....
        /*07e4*/ 	.word	0x00007800


	//----- nvinfo : EIATTR_MAX_THREADS
	.align		4
.L_49:
        /*07e8*/ 	.byte	0x04, 0x05
        /*07ea*/ 	.short	(.L_51 - .L_50)
.L_50:
        /*07ec*/ 	.word	0x00000100
        /*07f0*/ 	.word	0x00000001
        /*07f4*/ 	.word	0x00000001


	//----- nvinfo : EIATTR_CRS_STACK_SIZE
	.align		4
.L_51:
        /*07f8*/ 	.byte	0x04, 0x1e
        /*07fa*/ 	.short	(.L_53 - .L_52)
.L_52:
        /*07fc*/ 	.word	0x00000000


	//----- nvinfo : EIATTR_CBANK_PARAM_SIZE
	.align		4
.L_53:
        /*0800*/ 	.byte	0x03, 0x19
        /*0802*/ 	.short	0x0800


	//----- nvinfo : EIATTR_PARAM_CBANK
	.align		4
        /*0804*/ 	.byte	0x04, 0x0a
        /*0806*/ 	.short	(.L_55 - .L_54)
	.align		4
.L_54:
        /*0808*/ 	.word	index@(.nv.constant0._ZN7cutlass13device_kernelINS_4gemm6kernel13GemmUniversalIN4cute5tupleIJiiiiEEENS1_10collective13CollectiveMmaINS1_35MainloopSm100TmaUmmaWarpSpecializedILi3ELi2ELi4ENS5_IJNS4_1CILi2EEESB_NSA_ILi1EEEEEEEENS5_IJNSA_ILi64EEENSA_ILi128EEENSA_ILi32EEEEEEaNS5_IJlSC_lEEEaSJ_NS4_8TiledMMAINS4_8MMA_AtomIJNS4_15SM100_MMA_S8_SSIaaiLi64ELi128ELNS4_4UMMA5MajorE0ELSO_0ELNSN_8SaturateE0EEEEEENS4_6LayoutINS5_IJSC_SC_SC_EEENS5_IJNSA_ILi0EEESU_SU_EEEEENS5_IJNS4_10UnderscoreESX_SX_EEEEENS4_23SM90_TMA_LOAD_MULTICASTENS4_14ComposedLayoutINS4_7SwizzleILi1ELi4ELi3EEENS4_18smem_ptr_flag_bitsILi8EEENSS_INS5_IJNSA_ILi8EEESH_EEENS5_IJSH_SC_EEEEEEEvNS4_8identityES10_S1A_vS1B_EENS_8epilogue10collective18CollectiveEpilogueINS1D_23Sm100TmaWarpSpecializedILi2ELi2ELi32ELb0ELb0EEEJSI_NS5_IJNSS_ISF_SC_EES1I_EEEaSJ_aSJ_NS1D_6fusion15FusionCallbacksIS1H_NS1K_17LinearCombinationIaiaiLNS_15FloatRoundStyleE2EEESI_S1J_JEEENS4_5SM1004TMEM4LOAD26SM100_TMEM_LOAD_16dp32b32xENS4_13SM90_TMA_LOADENS11_INS12_ILi2ELi4ELi3EEES15_NSS_INS5_IJS16_SF_EEENS5_IJSF_SC_EEEEEEENS4_39AutoVectorizingCopyWithAssumedAlignmentILi128EEENS4_14SM90_TMA_STOREES1Z_S21_S21_EEEvvEEEEvNT_6ParamsE)
        /*080c*/ 	.short	0x0380
        /*080e*/ 	.short	0x0800


	//----- nvinfo : EIATTR_SW_WAR
	.align		4
.L_55:
        /*0810*/ 	.byte	0x04, 0x36
        /*0812*/ 	.short	(.L_57 - .L_56)
.L_56:
        /*0814*/ 	.word	0x00000008
.L_57:


//--------------------- .nv.callgraph             --------------------------
	.section	.nv.callgraph,"",@"SHT_CUDA_CALLGRAPH"
	.align	4
	.sectionentsize	8
	.align		4
        /*0000*/ 	.word	0x00000000
	.align		4
        /*0004*/ 	.word	0xffffffff
	.align		4
        /*0008*/ 	.word	index@(_ZN7cutlass13device_kernelINS_4gemm6kernel13GemmUniversalIN4cute5tupleIJiiiiEEENS1_10collective13CollectiveMmaINS1_35MainloopSm100TmaUmmaWarpSpecializedILi3ELi2ELi4ENS5_IJNS4_1CILi2EEESB_NSA_ILi1EEEEEEEENS5_IJNSA_ILi64EEENSA_ILi128EEENSA_ILi32EEEEEEaNS5_IJlSC_lEEEaSJ_NS4_8TiledMMAINS4_8MMA_AtomIJNS4_15SM100_MMA_S8_SSIaaiLi64ELi128ELNS4_4UMMA5MajorE0ELSO_0ELNSN_8SaturateE0EEEEEENS4_6LayoutINS5_IJSC_SC_SC_EEENS5_IJNSA_ILi0EEESU_SU_EEEEENS5_IJNS4_10UnderscoreESX_SX_EEEEENS4_23SM90_TMA_LOAD_MULTICASTENS4_14ComposedLayoutINS4_7SwizzleILi1ELi4ELi3EEENS4_18smem_ptr_flag_bitsILi8EEENSS_INS5_IJNSA_ILi8EEESH_EEENS5_IJSH_SC_EEEEEEEvNS4_8identityES10_S1A_vS1B_EENS_8epilogue10collective18CollectiveEpilogueINS1D_23Sm100TmaWarpSpecializedILi2ELi2ELi32ELb0ELb0EEEJSI_NS5_IJNSS_ISF_SC_EES1I_EEEaSJ_aSJ_NS1D_6fusion15FusionCallbacksIS1H_NS1K_17LinearCombinationIaiaiLNS_15FloatRoundStyleE2EEESI_S1J_JEEENS4_5SM1004TMEM4LOAD26SM100_TMEM_LOAD_16dp32b32xENS4_13SM90_TMA_LOADENS11_INS12_ILi2ELi4ELi3EEES15_NSS_INS5_IJS16_SF_EEENS5_IJSF_SC_EEEEEEENS4_39AutoVectorizingCopyWithAssumedAlignmentILi128EEENS4_14SM90_TMA_STOREES1Z_S21_S21_EEEvvEEEEvNT_6ParamsE)
	.align		4
        /*000c*/ 	.word	index@(__assertfail)
	.align		4
        /*0010*/ 	.word	0x00000000
	.align		4
        /*0014*/ 	.word	0xfffffffe
	.align		4
        /*0018*/ 	.word	0x00000000
	.align		4
        /*001c*/ 	.word	0xfffffffd
	.align		4
        /*0020*/ 	.word	0x00000000
	.align		4
        /*0024*/ 	.word	0xfffffffc


//--------------------- .nv.constant4             --------------------------
	.section	.nv.constant4,"a",@progbits
	.align	8
	.align		8
.nv.constant4:
        /*0000*/ 	.dword	__assertfail
	.align		8
        /*0008*/ 	.dword	__unnamed_1
	.align		8
        /*0010*/ 	.dword	__unnamed_2
	.align		8
        /*0018*/ 	.dword	_ZN40_INTERNAL_dfb58ced_4_k_cu_b4b0222f_103934cuda3std3__45__cpo5beginE
	.align		8
        /*0020*/ 	.dword	_ZN40_INTERNAL_dfb58ced_4_k_cu_b4b0222f_103934cuda3std3__45__cpo3endE
	.align		8
        /*0028*/ 	.dword	_ZN40_INTERNAL_dfb58ced_4_k_cu_b4b0222f_103934cuda3std3__45__cpo6cbeginE
	.align		8
        /*0030*/ 	.dword	_ZN40_INTERNAL_dfb58ced_4_k_cu_b4b0222f_103934cuda3std3__45__cpo4cendE
	.align		8
        /*0038*/ 	.dword	_ZN40_INTERNAL_dfb58ced_4_k_cu_b4b0222f_103934cuda3std3__442_GLOBAL__N__dfb58ced_4_k_cu_b4b0222f_103936ignoreE
	.align		8
        /*0040*/ 	.dword	_ZN40_INTERNAL_dfb58ced_4_k_cu_b4b0222f_103934cuda3std3__419piecewise_constructE
	.align		8
        /*0048*/ 	.dword	_ZN40_INTERNAL_dfb58ced_4_k_cu_b4b0222f_103934cuda3std3__48in_placeE
	.align		8
        /*0050*/ 	.dword	_ZN40_INTERNAL_dfb58ced_4_k_cu_b4b0222f_103934cuda3std6ranges3__45__cpo4swapE
	.align		8
        /*0058*/ 	.dword	_ZN40_INTERNAL_dfb58ced_4_k_cu_b4b0222f_103934cuda3std6ranges3__45__cpo9iter_moveE
	.align		8
        /*0060*/ 	.dword	_ZN40_INTERNAL_dfb58ced_4_k_cu_b4b0222f_103934cute7productE
	.align		8
        /*0068*/ 	.dword	_ZN40_INTERNAL_dfb58ced_4_k_cu_b4b0222f_103934cute1_E
	.align		8
        /*0070*/ 	.dword	$str$25
	.align		8
        /*0078*/ 	.dword	$str$26
	.align		8
        /*0080*/ 	.dword	$str$27
	.align		8
        /*0088*/ 	.dword	$str$28


//--------------------- .text._ZN7cutlass13device_kernelINS_4gemm6kernel13GemmUniversalIN4cute5tupleIJiiiiEEENS1_10collective13CollectiveMmaINS1_35MainloopSm100TmaUmmaWarpSpecializedILi3ELi2ELi4ENS5_IJNS4_1CILi2EEESB_NSA_ILi1EEEEEEEENS5_IJNSA_ILi64EEENSA_ILi128EEENSA_ILi32EEEEEEaNS5_IJlSC_lEEEaSJ_NS4_8TiledMMAINS4_8MMA_AtomIJNS4_15SM100_MMA_S8_SSIaaiLi64ELi128ELNS4_4UMMA5MajorE0ELSO_0ELNSN_8SaturateE0EEEEEENS4_6LayoutINS5_IJSC_SC_SC_EEENS5_IJNSA_ILi0EEESU_SU_EEEEENS5_IJNS4_10UnderscoreESX_SX_EEEEENS4_23SM90_TMA_LOAD_MULTICASTENS4_14ComposedLayoutINS4_7SwizzleILi1ELi4ELi3EEENS4_18smem_ptr_flag_bitsILi8EEENSS_INS5_IJNSA_ILi8EEESH_EEENS5_IJSH_SC_EEEEEEEvNS4_8identityES10_S1A_vS1B_EENS_8epilogue10collective18CollectiveEpilogueINS1D_23Sm100TmaWarpSpecializedILi2ELi2ELi32ELb0ELb0EEEJSI_NS5_IJNSS_ISF_SC_EES1I_EEEaSJ_aSJ_NS1D_6fusion15FusionCallbacksIS1H_NS1K_17LinearCombinationIaiaiLNS_15FloatRoundStyleE2EEESI_S1J_JEEENS4_5SM1004TMEM4LOAD26SM100_TMEM_LOAD_16dp32b32xENS4_13SM90_TMA_LOADENS11_INS12_ILi2ELi4ELi3EEES15_NSS_INS5_IJS16_SF_EEENS5_IJSF_SC_EEEEEEENS4_39AutoVectorizingCopyWithAssumedAlignmentILi128EEENS4_14SM90_TMA_STOREES1Z_S21_S21_EEEvvEEEEvNT_6ParamsE --------------------------
	.section	.text._ZN7cutlass13device_kernelINS_4gemm6kernel13GemmUniversalIN4cute5tupleIJiiiiEEENS1_10collective13CollectiveMmaINS1_35MainloopSm100TmaUmmaWarpSpecializedILi3ELi2ELi4ENS5_IJNS4_1CILi2EEESB_NSA_ILi1EEEEEEEENS5_IJNSA_ILi64EEENSA_ILi128EEENSA_ILi32EEEEEEaNS5_IJlSC_lEEEaSJ_NS4_8TiledMMAINS4_8MMA_AtomIJNS4_15SM100_MMA_S8_SSIaaiLi64ELi128ELNS4_4UMMA5MajorE0ELSO_0ELNSN_8SaturateE0EEEEEENS4_6LayoutINS5_IJSC_SC_SC_EEENS5_IJNSA_ILi0EEESU_SU_EEEEENS5_IJNS4_10UnderscoreESX_SX_EEEEENS4_23SM90_TMA_LOAD_MULTICASTENS4_14ComposedLayoutINS4_7SwizzleILi1ELi4ELi3EEENS4_18smem_ptr_flag_bitsILi8EEENSS_INS5_IJNSA_ILi8EEESH_EEENS5_IJSH_SC_EEEEEEEvNS4_8identityES10_S1A_vS1B_EENS_8epilogue10collective18CollectiveEpilogueINS1D_23Sm100TmaWarpSpecializedILi2ELi2ELi32ELb0ELb0EEEJSI_NS5_IJNSS_ISF_SC_EES1I_EEEaSJ_aSJ_NS1D_6fusion15FusionCallbacksIS1H_NS1K_17LinearCombinationIaiaiLNS_15FloatRoundStyleE2EEESI_S1J_JEEENS4_5SM1004TMEM4LOAD26SM100_TMEM_LOAD_16dp32b32xENS4_13SM90_TMA_LOADENS11_INS12_ILi2ELi4ELi3EEES15_NSS_INS5_IJS16_SF_EEENS5_IJSF_SC_EEEEEEENS4_39AutoVectorizingCopyWithAssumedAlignmentILi128EEENS4_14SM90_TMA_STOREES1Z_S21_S21_EEEvvEEEEvNT_6ParamsE,"ax",@progbits
	.align	128
.text._ZN7cutlass13device_kernelINS_4gemm6kernel13GemmUniversalIN4cute5tupleIJiiiiEEENS1_10collective13CollectiveMmaINS1_35MainloopSm100TmaUmmaWarpSpecializedILi3ELi2ELi4ENS5_IJNS4_1CILi2EEESB_NSA_ILi1EEEEEEEENS5_IJNSA_ILi64EEENSA_ILi128EEENSA_ILi32EEEEEEaNS5_IJlSC_lEEEaSJ_NS4_8TiledMMAINS4_8MMA_AtomIJNS4_15SM100_MMA_S8_SSIaaiLi64ELi128ELNS4_4UMMA5MajorE0ELSO_0ELNSN_8SaturateE0EEEEEENS4_6LayoutINS5_IJSC_SC_SC_EEENS5_IJNSA_ILi0EEESU_SU_EEEEENS5_IJNS4_10UnderscoreESX_SX_EEEEENS4_23SM90_TMA_LOAD_MULTICASTENS4_14ComposedLayoutINS4_7SwizzleILi1ELi4ELi3EEENS4_18smem_ptr_flag_bitsILi8EEENSS_INS5_IJNSA_ILi8EEESH_EEENS5_IJSH_SC_EEEEEEEvNS4_8identityES10_S1A_vS1B_EENS_8epilogue10collective18CollectiveEpilogueINS1D_23Sm100TmaWarpSpecializedILi2ELi2ELi32ELb0ELb0EEEJSI_NS5_IJNSS_ISF_SC_EES1I_EEEaSJ_aSJ_NS1D_6fusion15FusionCallbacksIS1H_NS1K_17LinearCombinationIaiaiLNS_15FloatRoundStyleE2EEESI_S1J_JEEENS4_5SM1004TMEM4LOAD26SM100_TMEM_LOAD_16dp32b32xENS4_13SM90_TMA_LOADENS11_INS12_ILi2ELi4ELi3EEES15_NSS_INS5_IJS16_SF_EEENS5_IJSF_SC_EEEEEEENS4_39AutoVectorizingCopyWithAssumedAlignmentILi128EEENS4_14SM90_TMA_STOREES1Z_S21_S21_EEEvvEEEEvNT_6ParamsE:
        .type           _ZN7cutlass13device_kernelINS_4gemm6kernel13GemmUniversalIN4cute5tupleIJiiiiEEENS1_10collective13CollectiveMmaINS1_35MainloopSm100TmaUmmaWarpSpecializedILi3ELi2ELi4ENS5_IJNS4_1CILi2EEESB_NSA_ILi1EEEEEEEENS5_IJNSA_ILi64EEENSA_ILi128EEENSA_ILi32EEEEEEaNS5_IJlSC_lEEEaSJ_NS4_8TiledMMAINS4_8MMA_AtomIJNS4_15SM100_MMA_S8_SSIaaiLi64ELi128ELNS4_4UMMA5MajorE0ELSO_0ELNSN_8SaturateE0EEEEEENS4_6LayoutINS5_IJSC_SC_SC_EEENS5_IJNSA_ILi0EEESU_SU_EEEEENS5_IJNS4_10UnderscoreESX_SX_EEEEENS4_23SM90_TMA_LOAD_MULTICASTENS4_14ComposedLayoutINS4_7SwizzleILi1ELi4ELi3EEENS4_18smem_ptr_flag_bitsILi8EEENSS_INS5_IJNSA_ILi8EEESH_EEENS5_IJSH_SC_EEEEEEEvNS4_8identityES10_S1A_vS1B_EENS_8epilogue10collective18CollectiveEpilogueINS1D_23Sm100TmaWarpSpecializedILi2ELi2ELi32ELb0ELb0EEEJSI_NS5_IJNSS_ISF_SC_EES1I_EEEaSJ_aSJ_NS1D_6fusion15FusionCallbacksIS1H_NS1K_17LinearCombinationIaiaiLNS_15FloatRoundStyleE2EEESI_S1J_JEEENS4_5SM1004TMEM4LOAD26SM100_TMEM_LOAD_16dp32b32xENS4_13SM90_TMA_LOADENS11_INS12_ILi2ELi4ELi3EEES15_NSS_INS5_IJS16_SF_EEENS5_IJSF_SC_EEEEEEENS4_39AutoVectorizingCopyWithAssumedAlignmentILi128EEENS4_14SM90_TMA_STOREES1Z_S21_S21_EEEvvEEEEvNT_6ParamsE,@function
        .size           _ZN7cutlass13device_kernelINS_4gemm6kernel13GemmUniversalIN4cute5tupleIJiiiiEEENS1_10collective13CollectiveMmaINS1_35MainloopSm100TmaUmmaWarpSpecializedILi3ELi2ELi4ENS5_IJNS4_1CILi2EEESB_NSA_ILi1EEEEEEEENS5_IJNSA_ILi64EEENSA_ILi128EEENSA_ILi32EEEEEEaNS5_IJlSC_lEEEaSJ_NS4_8TiledMMAINS4_8MMA_AtomIJNS4_15SM100_MMA_S8_SSIaaiLi64ELi128ELNS4_4UMMA5MajorE0ELSO_0ELNSN_8SaturateE0EEEEEENS4_6LayoutINS5_IJSC_SC_SC_EEENS5_IJNSA_ILi0EEESU_SU_EEEEENS5_IJNS4_10UnderscoreESX_SX_EEEEENS4_23SM90_TMA_LOAD_MULTICASTENS4_14ComposedLayoutINS4_7SwizzleILi1ELi4ELi3EEENS4_18smem_ptr_flag_bitsILi8EEENSS_INS5_IJNSA_ILi8EEESH_EEENS5_IJSH_SC_EEEEEEEvNS4_8identityES10_S1A_vS1B_EENS_8epilogue10collective18CollectiveEpilogueINS1D_23Sm100TmaWarpSpecializedILi2ELi2ELi32ELb0ELb0EEEJSI_NS5_IJNSS_ISF_SC_EES1I_EEEaSJ_aSJ_NS1D_6fusion15FusionCallbacksIS1H_NS1K_17LinearCombinationIaiaiLNS_15FloatRoundStyleE2EEESI_S1J_JEEENS4_5SM1004TMEM4LOAD26SM100_TMEM_LOAD_16dp32b32xENS4_13SM90_TMA_LOADENS11_INS12_ILi2ELi4ELi3EEES15_NSS_INS5_IJS16_SF_EEENS5_IJSF_SC_EEEEEEENS4_39AutoVectorizingCopyWithAssumedAlignmentILi128EEENS4_14SM90_TMA_STOREES1Z_S21_S21_EEEvvEEEEvNT_6ParamsE,(.L_x_146 - _ZN7cutlass13device_kernelINS_4gemm6kernel13GemmUniversalIN4cute5tupleIJiiiiEEENS1_10collective13CollectiveMmaINS1_35MainloopSm100TmaUmmaWarpSpecializedILi3ELi2ELi4ENS5_IJNS4_1CILi2EEESB_NSA_ILi1EEEEEEEENS5_IJNSA_ILi64EEENSA_ILi128EEENSA_ILi32EEEEEEaNS5_IJlSC_lEEEaSJ_NS4_8TiledMMAINS4_8MMA_AtomIJNS4_15SM100_MMA_S8_SSIaaiLi64ELi128ELNS4_4UMMA5MajorE0ELSO_0ELNSN_8SaturateE0EEEEEENS4_6LayoutINS5_IJSC_SC_SC_EEENS5_IJNSA_ILi0EEESU_SU_EEEEENS5_IJNS4_10UnderscoreESX_SX_EEEEENS4_23SM90_TMA_LOAD_MULTICASTENS4_14ComposedLayoutINS4_7SwizzleILi1ELi4ELi3EEENS4_18smem_ptr_flag_bitsILi8EEENSS_INS5_IJNSA_ILi8EEESH_EEENS5_IJSH_SC_EEEEEEEvNS4_8identityES10_S1A_vS1B_EENS_8epilogue10collective18CollectiveEpilogueINS1D_23Sm100TmaWarpSpecializedILi2ELi2ELi32ELb0ELb0EEEJSI_NS5_IJNSS_ISF_SC_EES1I_EEEaSJ_aSJ_NS1D_6fusion15FusionCallbacksIS1H_NS1K_17LinearCombinationIaiaiLNS_15FloatRoundStyleE2EEESI_S1J_JEEENS4_5SM1004TMEM4LOAD26SM100_TMEM_LOAD_16dp32b32xENS4_13SM90_TMA_LOADENS11_INS12_ILi2ELi4ELi3EEES15_NSS_INS5_IJS16_SF_EEENS5_IJSF_SC_EEEEEEENS4_39AutoVectorizingCopyWithAssumedAlignmentILi128EEENS4_14SM90_TMA_STOREES1Z_S21_S21_EEEvvEEEEvNT_6ParamsE)
        .other          _ZN7cutlass13device_kernelINS_4gemm6kernel13GemmUniversalIN4cute5tupleIJiiiiEEENS1_10collective13CollectiveMmaINS1_35MainloopSm100TmaUmmaWarpSpecializedILi3ELi2ELi4ENS5_IJNS4_1CILi2EEESB_NSA_ILi1EEEEEEEENS5_IJNSA_ILi64EEENSA_ILi128EEENSA_ILi32EEEEEEaNS5_IJlSC_lEEEaSJ_NS4_8TiledMMAINS4_8MMA_AtomIJNS4_15SM100_MMA_S8_SSIaaiLi64ELi128ELNS4_4UMMA5MajorE0ELSO_0ELNSN_8SaturateE0EEEEEENS4_6LayoutINS5_IJSC_SC_SC_EEENS5_IJNSA_ILi0EEESU_SU_EEEEENS5_IJNS4_10UnderscoreESX_SX_EEEEENS4_23SM90_TMA_LOAD_MULTICASTENS4_14ComposedLayoutINS4_7SwizzleILi1ELi4ELi3EEENS4_18smem_ptr_flag_bitsILi8EEENSS_INS5_IJNSA_ILi8EEESH_EEENS5_IJSH_SC_EEEEEEEvNS4_8identityES10_S1A_vS1B_EENS_8epilogue10collective18CollectiveEpilogueINS1D_23Sm100TmaWarpSpecializedILi2ELi2ELi32ELb0ELb0EEEJSI_NS5_IJNSS_ISF_SC_EES1I_EEEaSJ_aSJ_NS1D_6fusion15FusionCallbacksIS1H_NS1K_17LinearCombinationIaiaiLNS_15FloatRoundStyleE2EEESI_S1J_JEEENS4_5SM1004TMEM4LOAD26SM100_TMEM_LOAD_16dp32b32xENS4_13SM90_TMA_LOADENS11_INS12_ILi2ELi4ELi3EEES15_NSS_INS5_IJS16_SF_EEENS5_IJSF_SC_EEEEEEENS4_39AutoVectorizingCopyWithAssumedAlignmentILi128EEENS4_14SM90_TMA_STOREES1Z_S21_S21_EEEvvEEEEvNT_6ParamsE,@"STO_CUDA_ENTRY STV_DEFAULT"
_ZN7cutlass13device_kernelINS_4gemm6kernel13GemmUniversalIN4cute5tupleIJiiiiEEENS1_10collective13CollectiveMmaINS1_35MainloopSm100TmaUmmaWarpSpecializedILi3ELi2ELi4ENS5_IJNS4_1CILi2EEESB_NSA_ILi1EEEEEEEENS5_IJNSA_ILi64EEENSA_ILi128EEENSA_ILi32EEEEEEaNS5_IJlSC_lEEEaSJ_NS4_8TiledMMAINS4_8MMA_AtomIJNS4_15SM100_MMA_S8_SSIaaiLi64ELi128ELNS4_4UMMA5MajorE0ELSO_0ELNSN_8SaturateE0EEEEEENS4_6LayoutINS5_IJSC_SC_SC_EEENS5_IJNSA_ILi0EEESU_SU_EEEEENS5_IJNS4_10UnderscoreESX_SX_EEEEENS4_23SM90_TMA_LOAD_MULTICASTENS4_14ComposedLayoutINS4_7SwizzleILi1ELi4ELi3EEENS4_18smem_ptr_flag_bitsILi8EEENSS_INS5_IJNSA_ILi8EEESH_EEENS5_IJSH_SC_EEEEEEEvNS4_8identityES10_S1A_vS1B_EENS_8epilogue10collective18CollectiveEpilogueINS1D_23Sm100TmaWarpSpecializedILi2ELi2ELi32ELb0ELb0EEEJSI_NS5_IJNSS_ISF_SC_EES1I_EEEaSJ_aSJ_NS1D_6fusion15FusionCallbacksIS1H_NS1K_17LinearCombinationIaiaiLNS_15FloatRoundStyleE2EEESI_S1J_JEEENS4_5SM1004TMEM4LOAD26SM100_TMEM_LOAD_16dp32b32xENS4_13SM90_TMA_LOADENS11_INS12_ILi2ELi4ELi3EEES15_NSS_INS5_IJS16_SF_EEENS5_IJSF_SC_EEEEEEENS4_39AutoVectorizingCopyWithAssumedAlignmentILi128EEENS4_14SM90_TMA_STOREES1Z_S21_S21_EEEvvEEEEvNT_6ParamsE:
[----:B------:R-:W1:Y:S01]  /*0000*/  LDC R1, c[0x0][0x37c] ;  /* 0x0000df00ff017b82 */ /* 0x000e620000000800 */
[----:B------:R-:W2:Y:S01]  /*0010*/  S2R R84, SR_TID.X ;  /* 0x0000000000547919 */ /* 0x000ea20000002100 */
[----:B------:R-:W3:Y:S01]  /*0020*/  LDCU.64 UR8, c[0x0][0x890] ;  /* 0x00011200ff0877ac */ /* 0x000ee20008000a00 */
[----:B------:R-:W-:Y:S02]  /*0030*/  PRMT R74, RZ, 0x7610, R74 ;  /* 0x00007610ff4a7816 */ /* 0x000fe4000000004a */
[----:B------:R-:W-:Y:S01]  /*0040*/  ELECT P3, URZ, PT ;  /* 0x0000000000ff782f */ /* 0x000fe20003860000 */
[----:B---3--:R-:W-:-:S04]  /*0050*/  UISETP.NE.U32.AND UP0, UPT, UR8, URZ, UPT ;  /* 0x000000ff0800728c */ /* 0x008fc8000bf05070 */
[----:B------:R-:W-:Y:S01]  /*0060*/  UISETP.NE.AND.EX UP0, UPT, UR9, URZ, UPT, UP0 ;  /* 0x000000ff0900728c */ /* 0x000fe2000bf05300 */
[----:B--2---:R-:W-:-:S05]  /*0070*/  SHF.R.U32.HI R75, RZ, 0x5, R84 ;  /* 0x00000005ff4b7819 */ /* 0x004fca0000011654 */
[----:B------:R-:W2:Y:S02]  /*0080*/  SHFL.IDX PT, R0, R75, RZ, 0x1f ;  /* 0x00001fff4b007589 */ /* 0x000ea400000e0000 */
[----:B--2---:R-:W-:Y:S01]  /*0090*/  R2UR UR17, R0 ;  /* 0x00000000001172ca */ /* 0x004fe200000e0000 */
[----:B-1----:R-:W-:-:S14]  /*00a0*/  BRA.U UP0, `(.L_x_0) ;  /* 0x0000000100307547 */ /* 0x002fdc000b800000 */
[----:B------:R-:W1:Y:S02]  /*00b0*/  LDCU.64 UR4, c[0x0][0x888] ;  /* 0x00011100ff0477ac */ /* 0x000e640008000a00 */
[----:B-1----:R-:W-:-:S04]  /*00c0*/  UISETP.NE.U32.AND UP0, UPT, UR4, URZ, UPT ;  /* 0x000000ff0400728c */ /* 0x002fc8000bf05070 */
[----:B------:R-:W-:-:S09]  /*00d0*/  UISETP.NE.AND.EX UP0, UPT, UR5, URZ, UPT, UP0 ;  /* 0x000000ff0500728c */ /* 0x000fd2000bf05300 */
[----:B------:R-:W-:Y:S05]  /*00e0*/  BRA.U !UP0, `(.L_x_1) ;  /* 0x0000000108147547 */ /* 0x000fea000b800000 */
[----:B------:R-:W1:Y:S01]  /*00f0*/  LDC.64 R40, c[0x0][0x888] ;  /* 0x00022200ff287b82 */ /* 0x000e620000000a00 */
[----:B------:R-:W1:Y:S02]  /*0100*/  LDCU.64 UR4, c[0x0][0x358] ;  /* 0x00006b00ff0477ac */ /* 0x000e640008000a00 */
[----:B-1----:R1:W5:Y:S01]  /*0110*/  LDG.E R40, desc[UR4][R40.64] ;  /* 0x0000000428287981 */ /* 0x002362000c1e1900 */
[----:B------:R-:W-:Y:S01]  /*0120*/  HFMA2 R74, -RZ, RZ, 0, 5.9604644775390625e-08 ;  /* 0x00000001ff4a7431 */ /* 0x000fe200000001ff */
[----:B------:R-:W-:Y:S05]  /*0130*/  BRA `(.L_x_0) ;  /* 0x00000000000c7947 */ /* 0x000fea0003800000 */
.L_x_1:
[----:B------:R-:W1:Y:S01]  /*0140*/  LDCU UR4, c[0x0][0x880] ;  /* 0x00011000ff0477ac */ /* 0x000e620008000800 */
[----:B------:R-:W-:Y:S01]  /*0150*/  HFMA2 R74, -RZ, RZ, 0, 5.9604644775390625e-08 ;  /* 0x00000001ff4a7431 */ /* 0x000fe200000001ff */
[----:B-1----:R-:W-:-:S07]  /*0160*/  MOV R40, UR4 ;  /* 0x0000000400287c02 */ /* 0x002fce0008000f00 */
.L_x_0:
[----:B------:R-:W2:Y:S02]  /*0170*/  LDCU.64 UR4, c[0x0][0x8b0] ;  /* 0x00011600ff0477ac */ /* 0x000ea40008000a00 */
[----:B--2---:R-:W-:-:S04]  /*0180*/  UISETP.NE.U32.AND UP0, UPT, UR4, URZ, UPT ;  /* 0x000000ff0400728c */ /* 0x004fc8000bf05070 */
[----:B------:R-:W-:-:S09]  /*0190*/  UISETP.NE.AND.EX UP0, UPT, UR5, URZ, UPT, UP0 ;  /* 0x000000ff0500728c */ /* 0x000fd2000bf05300 */
[----:B------:R-:W-:Y:S05]  /*01a0*/  BRA.U UP0, `(.L_x_2) ;  /* 0x0000000100287547 */ /* 0x000fea000b800000 */
[----:B------:R-:W2:Y:S02]  /*01b0*/  LDCU.64 UR4, c[0x0][0x8a8] ;  /* 0x00011500ff0477ac */ /* 0x000ea40008000a00 */
[----:B--2---:R-:W-:-:S04]  /*01c0*/  UISETP.NE.U32.AND UP0, UPT, UR4, URZ, UPT ;  /* 0x000000ff0400728c */ /* 0x004fc8000bf05070 */
[----:B------:R-:W-:-:S09]  /*01d0*/  UISETP.NE.AND.EX UP0, UPT, UR5, URZ, UPT, UP0 ;  /* 0x000000ff0500728c */ /* 0x000fd2000bf05300 */
[----:B------:R-:W-:Y:S05]  /*01e0*/  BRA.U !UP0, `(.L_x_3) ;  /* 0x0000000108107547 */ /* 0x000fea000b800000 */
[----:B------:R-:W2:Y:S01]  /*01f0*/  LDC.64 R38, c[0x0][0x8a8] ;  /* 0x00022a00ff267b82 */ /* 0x000ea20000000a00 */
[----:B------:R-:W2:Y:S02]  /*0200*/  LDCU.64 UR4, c[0x0][0x358] ;  /* 0x00006b00ff0477ac */ /* 0x000ea40008000a00 */
[----:B--2---:R2:W5:Y:S01]  /*0210*/  LDG.E R38, desc[UR4][R38.64] ;  /* 0x0000000426267981 */ /* 0x004562000c1e1900 */
[----:B------:R-:W-:Y:S05]  /*0220*/  BRA `(.L_x_2) ;  /* 0x0000000000087947 */ /* 0x000fea0003800000 */
.L_x_3:
[----:B------:R-:W2:Y:S02]  /*0230*/  LDCU UR4, c[0x0][0x8a0] ;  /* 0x00011400ff0477ac */ /* 0x000ea40008000800 */
[----:B--2---:R-:W-:Y:S02]  /*0240*/  MOV R38, UR4 ;  /* 0x0000000400267c02 */ /* 0x004fe40008000f00 */
.L_x_2:
[----:B------:R-:W-:Y:S01]  /*0250*/  IMAD.U32 R0, RZ, RZ, UR17 ;  /* 0x00000011ff007e24 */ /* 0x000fe2000f8e00ff */
[----:B------:R-:W-:Y:S04]  /*0260*/  BSSY.RECONVERGENT B0, `(.L_x_4) ;  /* 0x000000c000007945 */ /* 0x000fe80003800200 */
[C---:B------:R-:W-:Y:S02]  /*0270*/  ISETP.NE.OR P1, PT, R0.reuse, 0x1, !P3 ;  /* 0x000000010000780c */ /* 0x040fe40005f25670 */
[----:B------:R-:W-:-:S11]  /*0280*/  ISETP.NE.OR P0, PT, R0, 0x3, !P3 ;  /* 0x000000030000780c */ /* 0x000fd60005f05670 */
[----:B------:R-:W-:Y:S05]  /*0290*/  @P1 BRA `(.L_x_5) ;  /* 0x0000000000201947 */ /* 0x000fea0003800000 */
[----:B------:R-:W3:Y:S02]  /*02a0*/  LDCU.64 UR4, c[0x0][0x348] ;  /* 0x00006900ff0477ac */ /* 0x000ee40008000a00 */
[----:B---3--:R-:W-:Y:S02]  /*02b0*/  UIADD3 UR6, UP1, UPT, UR4, 0x80, URZ ;  /* 0x0000008004067890 */ /* 0x008fe4000ff3e0ff */
[----:B------:R-:W-:Y:S02]  /*02c0*/  UIADD3 UR4, UP0, UPT, UR4, 0x180, URZ ;  /* 0x0000018004047890 */ /* 0x000fe4000ff1e0ff */
[----:B------:R-:W-:Y:S02]  /*02d0*/  UIADD3.X UR7, UPT, UPT, URZ, UR5, URZ, UP1, !UPT ;  /* 0x00000005ff077290 */ /* 0x000fe40008ffe4ff */
[----:B------:R-:W-:-:S07]  /*02e0*/  UIADD3.X UR5, UPT, UPT, URZ, UR5, URZ, UP0, !UPT ;  /* 0x00000005ff057290 */ /* 0x000fce00087fe4ff */
[----:B------:R3:W-:Y:S02]  /*02f0*/  UTMACCTL.PF [UR6] ;  /* 0x00000000060079b9 */ /* 0x0007e40008040000 */
[----:B------:R3:W-:Y:S02]  /*0300*/  UTMACCTL.PF [UR4] ;  /* 0x00000000040079b9 */ /* 0x0007e40008040000 */
[----:B---3--:R-:W-:Y:S01]  /*0310*/  NOP ;  /* 0x0000000000007918 */ /* 0x008fe20000000000 */
.L_x_5:
[----:B------:R-:W-:Y:S05]  /*0320*/  BSYNC.RECONVERGENT B0 ;  /* 0x0000000000007941 */ /* 0x000fea0003800200 */
.L_x_4:
[----:B------:R-:W-:Y:S04]  /*0330*/  BSSY.RECONVERGENT B0, `(.L_x_6) ;  /* 0x000000a000007945 */ /* 0x000fe80003800200 */
        /* <DEDUP_REMOVED lines=9> */
.L_x_7:
[----:B------:R-:W-:Y:S05]  /*03d0*/  BSYNC.RECONVERGENT B0 ;  /* 0x0000000000007941 */ /* 0x000fea0003800200 */
.L_x_6:
[----:B------:R-:W3:Y:S01]  /*03e0*/  LDCU.64 UR4, c[0x0][0x888] ;  /* 0x00011100ff0477ac */ /* 0x000ee20008000a00 */
[----:B------:R-:W-:Y:S02]  /*03f0*/  UISETP.EQ.U32.AND UP1, UPT, UR8, URZ, UPT ;  /* 0x000000ff0800728c */ /* 0x000fe4000bf22070 */
[----:B------:R-:W-:Y:S02]  /*0400*/  UPLOP3.LUT UP3, UPT, UPT, UPT, UPT, 0x80, 0x8 ;  /* 0x000000000008789c */ /* 0x000fe40003f6f070 */
[----:B---3--:R-:W-:-:S04]  /*0410*/  UISETP.NE.U32.AND UP0, UPT, UR4, URZ, UPT ;  /* 0x000000ff0400728c */ /* 0x008fc8000bf05070 */
[----:B------:R-:W-:-:S04]  /*0420*/  UISETP.NE.AND.EX UP0, UPT, UR5, URZ, UPT, UP0 ;  /* 0x000000ff0500728c */ /* 0x000fc8000bf05300 */
[----:B------:R-:W-:-:S04]  /*0430*/  UISETP.EQ.OR.EX UP2, UPT, UR9, URZ, !UP0, UP1 ;  /* 0x000000ff0900728c */ /* 0x000fc8000c742710 */
[----:B------:R-:W-:-:S06]  /*0440*/  UP2UR UR4, UPR, URZ, 0x4 ;  /* 0x00000004ff047883 */ /* 0x000fcc0008000000 */
[----:B------:R-:W-:Y:S01]  /*0450*/  MOV R77, UR4 ;  /* 0x00000004004d7c02 */ /* 0x000fe20008000f00 */
[----:B------:R-:W-:Y:S06]  /*0460*/  BRA.U !UP2, `(.L_x_8) ;  /* 0x000000010a207547 */ /* 0x000fec000b800000 */
[----:B-----5:R-:W-:Y:S01]  /*0470*/  R2UR UR5, R40 ;  /* 0x00000000280572ca */ /* 0x020fe200000e0000 */
[----:B------:R-:W-:Y:S02]  /*0480*/  UISETP.NE.U32.AND UP1, UPT, UR8, URZ, UPT ;  /* 0x000000ff0800728c */ /* 0x000fe4000bf25070 */
[----:B------:R-:W-:Y:S02]  /*0490*/  USEL UR4, URZ, 0xffffffff, UP0 ;  /* 0xffffffffff047887 */ /* 0x000fe40008000000 */
[----:B------:R-:W-:-:S08]  /*04a0*/  UISETP.NE.AND.EX UP1, UPT, UR9, URZ, UPT, UP1 ;  /* 0x000000ff0900728c */ /* 0x000fd0000bf25310 */
[----:B------:R-:W-:-:S04]  /*04b0*/  UISETP.NE.AND UP0, UPT, UR5, URZ, UPT ;  /* 0x000000ff0500728c */ /* 0x000fc8000bf05270 */
[----:B------:R-:W-:-:S04]  /*04c0*/  @!UP1 USEL UR4, URZ, 0xffffffff, UP0 ;  /* 0xffffffffff049887 */ /* 0x000fc80008000000 */
[----:B------:R-:W-:-:S04]  /*04d0*/  ULOP3.LUT UR4, UR4, 0x1, URZ, 0xc0, !UPT ;  /* 0x0000000104047892 */ /* 0x000fc8000f8ec0ff */
[----:B------:R-:W-:-:S11]  /*04e0*/  UISETP.NE.U32.AND UP3, UPT, UR4, 0x1, UPT ;  /* 0x000000010400788c */ /* 0x000fd6000bf65070 */
.L_x_8:
[----:B------:R-:W3:Y:S01]  /*04f0*/  SHFL.IDX PT, R2, R75, RZ, 0x1f ;  /* 0x00001fff4b027589 */ /* 0x000ee200000e0000 */
[----:B------:R-:W-:-:S04]  /*0500*/  UISETP.NE.AND UP0, UPT, UR17, 0x2, UPT ;  /* 0x000000021100788c */ /* 0x000fc8000bf05270 */
[----:B------:R-:W-:Y:S01]  /*0510*/  USEL UR37, URZ, 0x1, UP0 ;  /* 0x00000001ff257887 */ /* 0x000fe20008000000 */
[----:B---3--:R-:W-:-:S13]  /*0520*/  ISETP.NE.AND P0, PT, R2, RZ, PT ;  /* 0x000000ff0200720c */ /* 0x008fda0003f05270 */
[----:B------:R-:W-:Y:S05]  /*0530*/  @P0 BRA `(.L_x_9) ;  /* 0x0000000000500947 */ /* 0x000fea0003800000 */
[----:B------:R-:W3:Y:S01]  /*0540*/  S2UR UR4, SR_CgaCtaId ;  /* 0x00000000000479c3 */ /* 0x000ee20000008800 */
[----:B------:R-:W-:Y:S01]  /*0550*/  UMOV UR5, 0x400 ;  /* 0x0000040000057882 */ /* 0x000fe20000000000 */
[----:B------:R-:W-:Y:S01]  /*0560*/  UMOV UR8, 0x1 ;  /* 0x0000000100087882 */ /* 0x000fe20000000000 */
[----:B------:R-:W-:Y:S01]  /*0570*/  UMOV UR6, 0x3 ;  /* 0x0000000300067882 */ /* 0x000fe20000000000 */
[----:B------:R-:W-:-:S04]  /*0580*/  UIADD3 UR8, UPT, UPT, -UR8, 0x100000, URZ ;  /* 0x0010000008087890 */ /* 0x000fc8000fffe1ff */
[----:B------:R-:W-:Y:S02]  /*0590*/  USHF.L.U32 UR9, UR8, 0xb, URZ ;  /* 0x0000000b08097899 */ /* 0x000fe400080006ff */
[----:B------:R-:W-:Y:S02]  /*05a0*/  USHF.L.U32 UR8, UR8, 0x1, URZ ;  /* 0x0000000108087899 */ /* 0x000fe400080006ff */
[----:B------:R-:W-:-:S04]  /*05b0*/  UIADD3 UR6, UPT, UPT, -UR6, 0x100000, URZ ;  /* 0x0010000006067890 */ /* 0x000fc8000fffe1ff */
[----:B------:R-:W-:Y:S02]  /*05c0*/  USHF.L.U32 UR7, UR6, 0xb, URZ ;  /* 0x0000000b06077899 */ /* 0x000fe400080006ff */
[----:B------:R-:W-:Y:S01]  /*05d0*/  USHF.L.U32 UR6, UR6, 0x1, URZ ;  /* 0x0000000106067899 */ /* 0x000fe200080006ff */
[----:B------:R-:W-:Y:S01]  /*05e0*/  ELECT P0, URZ, PT ;  /* 0x0000000000ff782f */ /* 0x000fe20003800000 */
[----:B---3--:R-:W-:Y:S01]  /*05f0*/  ULEA UR4, UR4, UR5, 0x18 ;  /* 0x0000000504047291 */ /* 0x008fe2000f8ec0ff */
[----:B------:R-:W3:Y:S11]  /*0600*/  FENCE.VIEW.ASYNC.S ;  /* 0x00000000000073c6 */ /* 0x000ef60000000000 */
[----:B---3--:R3:W4:Y:S01]  /*0610*/  SYNCS.EXCH.64 URZ, [UR4], UR8 ;  /* 0x0000000804ff75b2 */ /* 0x0087220008000100 */
[----:B------:R3:W1:Y:S01]  /*0620*/  SYNCS.EXCH.64 URZ, [UR4+0x18], UR6 ;  /* 0x0000180604ff75b2 */ /* 0x0006620008000100 */
[----:B------:R3:W1:Y:S01]  /*0630*/  SYNCS.EXCH.64 URZ, [UR4+0x8], UR8 ;  /* 0x0000080804ff75b2 */ /* 0x0006620008000100 */
[----:B------:R3:W1:Y:S01]  /*0640*/  SYNCS.EXCH.64 URZ, [UR4+0x20], UR6 ;  /* 0x0000200604ff75b2 */ /* 0x0006620008000100 */
[----:B------:R3:W1:Y:S01]  /*0650*/  SYNCS.EXCH.64 URZ, [UR4+0x10], UR8 ;  /* 0x0000100804ff75b2 */ /* 0x0006620008000100 */
[----:B------:R3:W1:Y:S01]  /*0660*/  SYNCS.EXCH.64 URZ, [UR4+0x28], UR6 ;  /* 0x0000280604ff75b2 */ /* 0x0006620008000100 */
[----:B------:R-:W-:Y:S01]  /*0670*/  NOP ;  /* 0x0000000000007918 */ /* 0x000fe20000000000 */
.L_x_9:
[----:B------:R-:W2:Y:S01]  /*0680*/  SHFL.IDX PT, R2, R75, RZ, 0x1f ;  /* 0x00001fff4b027589 */ /* 0x000ea200000e0000 */
[----:B------:R-:W-:Y:S01]  /*0690*/  NOP ;  /* 0x0000000000007918 */ /* 0x000fe20000000000 */
[----:B--2---:R-:W-:-:S13]  /*06a0*/  ISETP.NE.AND P0, PT, R2, 0x1, PT ;  /* 0x000000010200780c */ /* 0x004fda0003f05270 */
[----:B------:R-:W-:Y:S05]  /*06b0*/  @P0 BRA `(.L_x_10) ;  /* 0x0000000000480947 */ /* 0x000fea0003800000 */
[----:B---3--:R-:W2:Y:S01]  /*06c0*/  S2UR UR4, SR_CgaCtaId ;  /* 0x00000000000479c3 */ /* 0x008ea20000008800 */
        /* <DEDUP_REMOVED lines=10> */
[----:B--2---:R-:W-:Y:S01]  /*0770*/  ULEA UR4, UR4, UR5, 0x18 ;  /* 0x0000000504047291 */ /* 0x004fe2000f8ec0ff */
[----:B------:R-:W2:Y:S11]  /*0780*/  FENCE.VIEW.ASYNC.S ;  /* 0x00000000000073c6 */ /* 0x000eb60000000000 */
[----:B--2---:R2:W3:Y:S01]  /*0790*/  SYNCS.EXCH.64 URZ, [UR4+0x30], UR8 ;  /* 0x0000300804ff75b2 */ /* 0x0044e20008000100 */
[----:B------:R2:W1:Y:S01]  /*07a0*/  SYNCS.EXCH.64 URZ, [UR4+0x40], UR6 ;  /* 0x0000400604ff75b2 */ /* 0x0004620008000100 */
[----:B------:R2:W1:Y:S01]  /*07b0*/  SYNCS.EXCH.64 URZ, [UR4+0x38], UR8 ;  /* 0x0000380804ff75b2 */ /* 0x0004620008000100 */
[----:B------:R2:W1:Y:S01]  /*07c0*/  SYNCS.EXCH.64 URZ, [UR4+0x48], UR6 ;  /* 0x0000480604ff75b2 */ /* 0x0004620008000100 */
[----:B------:R-:W-:Y:S01]  /*07d0*/  NOP ;  /* 0x0000000000007918 */ /* 0x000fe20000000000 */
.L_x_10:
[----:B------:R-:W4:Y:S01]  /*07e0*/  SHFL.IDX PT, R2, R75, RZ, 0x1f ;  /* 0x00001fff4b027589 */ /* 0x000f2200000e0000 */
[----:B------:R-:W-:Y:S01]  /*07f0*/  NOP ;  /* 0x0000000000007918 */ /* 0x000fe20000000000 */
[----:B----4-:R-:W-:-:S13]  /*0800*/  ISETP.NE.AND P0, PT, R2, 0x3, PT ;  /* 0x000000030200780c */ /* 0x010fda0003f05270 */
[----:B------:R-:W-:Y:S05]  /*0810*/  @P0 BRA `(.L_x_11) ;  /* 0x0000000000300947 */ /* 0x000fea0003800000 */
[----:B--23--:R-:W2:Y:S01]  /*0820*/  S2UR UR6, SR_CgaCtaId ;  /* 0x00000000000679c3 */ /* 0x00cea20000008800 */
[----:B------:R-:W-:Y:S01]  /*0830*/  UMOV UR4, 0x400 ;  /* 0x0000040000047882 */ /* 0x000fe20000000000 */
[----:B------:R-:W-:Y:S01]  /*0840*/  UMOV UR5, 0x20 ;  /* 0x0000002000057882 */ /* 0x000fe20000000000 */
[----:B------:R-:W-:Y:S01]  /*0850*/  ELECT P0, URZ, PT ;  /* 0x0000000000ff782f */ /* 0x000fe20003800000 */
[----:B--2---:R-:W-:Y:S02]  /*0860*/  ULEA UR6, UR6, UR4, 0x18 ;  /* 0x0000000406067291 */ /* 0x004fe4000f8ec0ff */
[----:B------:R-:W-:-:S04]  /*0870*/  UIADD3 UR4, UPT, UPT, -UR5, 0x100000, URZ ;  /* 0x0010000005047890 */ /* 0x000fc8000fffe1ff */
[----:B------:R-:W-:Y:S02]  /*0880*/  USHF.L.U32 UR5, UR4, 0xb, URZ ;  /* 0x0000000b04057899 */ /* 0x000fe400080006ff */
[----:B------:R-:W-:Y:S01]  /*0890*/  USHF.L.U32 UR4, UR4, 0x1, URZ ;  /* 0x0000000104047899 */ /* 0x000fe200080006ff */
[----:B------:R-:W2:Y:S11]  /*08a0*/  FENCE.VIEW.ASYNC.S ;  /* 0x00000000000073c6 */ /* 0x000eb60000000000 */
[----:B--2---:R4:W2:Y:S01]  /*08b0*/  SYNCS.EXCH.64 URZ, [UR6+0x50], UR4 ;  /* 0x0000500406ff75b2 */ /* 0x0048a20008000100 */
[----:B------:R4:W3:Y:S02]  /*08c0*/  SYNCS.EXCH.64 URZ, [UR6+0x58], UR4 ;  /* 0x0000580406ff75b2 */ /* 0x0008e40008000100 */
[----:B----4-:R-:W-:Y:S01]  /*08d0*/  NOP ;  /* 0x0000000000007918 */ /* 0x010fe20000000000 */
.L_x_11:
[----:B------:R-:W4:Y:S01]  /*08e0*/  SHFL.IDX PT, R2, R75, RZ, 0x1f ;  /* 0x00001fff4b027589 */ /* 0x000f2200000e0000 */
[----:B------:R-:W-:Y:S01]  /*08f0*/  NOP ;  /* 0x0000000000007918 */ /* 0x000fe20000000000 */
[----:B----4-:R-:W-:-:S13]  /*0900*/  ISETP.NE.AND P0, PT, R2, 0x4, PT ;  /* 0x000000040200780c */ /* 0x010fda0003f05270 */
[----:B------:R-:W-:Y:S05]  /*0910*/  @P0 BRA `(.L_x_12) ;  /* 0x00000000004c0947 */ /* 0x000fea0003800000 */
[----:B--23--:R-:W2:Y:S01]  /*0920*/  S2UR UR6, SR_CgaCtaId ;  /* 0x00000000000679c3 */ /* 0x00cea20000008800 */
[----:B------:R-:W-:Y:S01]  /*0930*/  UMOV UR4, 0x3a0 ;  /* 0x000003a000047882 */ /* 0x000fe20000000000 */
[----:B------:R-:W-:Y:S01]  /*0940*/  UMOV UR5, 0x400 ;  /* 0x0000040000057882 */ /* 0x000fe20000000000 */
[----:B------:R-:W-:Y:S01]  /*0950*/  USEL UR4, UR4, 0x320, UP3 ;  /* 0x0000032004047887 */ /* 0x000fe20009800000 */
[----:B------:R-:W-:Y:S01]  /*0960*/  UMOV UR8, 0x1 ;  /* 0x0000000100087882 */ /* 0x000fe20000000000 */
[----:B------:R-:W-:Y:S01]  /*0970*/  ELECT P0, URZ, PT ;  /* 0x0000000000ff782f */ /* 0x000fe20003800000 */
[----:B------:R-:W-:-:S04]  /*0980*/  UIADD3 UR8, UPT, UPT, -UR8, 0x100000, URZ ;  /* 0x0010000008087890 */ /* 0x000fc8000fffe1ff */
[----:B------:R-:W-:Y:S02]  /*0990*/  USHF.L.U32 UR9, UR8, 0xb, URZ ;  /* 0x0000000b08097899 */ /* 0x000fe400080006ff */
[----:B------:R-:W-:Y:S02]  /*09a0*/  USHF.L.U32 UR8, UR8, 0x1, URZ ;  /* 0x0000000108087899 */ /* 0x000fe400080006ff */
[----:B--2---:R-:W-:Y:S02]  /*09b0*/  ULEA UR6, UR6, UR5, 0x18 ;  /* 0x0000000506067291 */ /* 0x004fe4000f8ec0ff */
[----:B------:R-:W-:-:S04]  /*09c0*/  UIADD3 UR4, UPT, UPT, -UR4, 0x100000, URZ ;  /* 0x0010000004047890 */ /* 0x000fc8000fffe1ff */
[----:B------:R-:W-:Y:S02]  /*09d0*/  USHF.L.U32 UR5, UR4, 0xb, URZ ;  /* 0x0000000b04057899 */ /* 0x000fe400080006ff */
[----:B------:R-:W-:Y:S01]  /*09e0*/  USHF.L.U32 UR4, UR4, 0x1, URZ ;  /* 0x0000000104047899 */ /* 0x000fe200080006ff */
[----:B------:R-:W2:Y:S03]  /*09f0*/  FENCE.VIEW.ASYNC.S ;  /* 0x00000000000073c6 */ /* 0x000ea60000000000 */
[----:B--2---:R4:W2:Y:S08]  /*0a00*/  SYNCS.EXCH.64 URZ, [UR6+0x60], UR8 ;  /* 0x0000600806ff75b2 */ /* 0x0048b00008000100 */
[----:B------:R4:W3:Y:S01]  /*0a10*/  SYNCS.EXCH.64 URZ, [UR6+0x70], UR4 ;  /* 0x0000700406ff75b2 */ /* 0x0008e20008000100 */
[----:B------:R4:W1:Y:S01]  /*0a20*/  SYNCS.EXCH.64 URZ, [UR6+0x68], UR8 ;  /* 0x0000680806ff75b2 */ /* 0x0008620008000100 */
[----:B------:R4:W1:Y:S02]  /*0a30*/  SYNCS.EXCH.64 URZ, [UR6+0x78], UR4 ;  /* 0x0000780406ff75b2 */ /* 0x0008640008000100 */
[----:B----4-:R-:W-:Y:S01]  /*0a40*/  NOP ;  /* 0x0000000000007918 */ /* 0x010fe20000000000 */
.L_x_12:
[----:B------:R-:W4:Y:S01]  /*0a50*/  SHFL.IDX PT, R2, R75, RZ, 0x1f ;  /* 0x00001fff4b027589 */ /* 0x000f2200000e0000 */
[----:B------:R-:W-:Y:S01]  /*0a60*/  NOP ;  /* 0x0000000000007918 */ /* 0x000fe20000000000 */
[----:B----4-:R-:W-:-:S13]  /*0a70*/  ISETP.NE.AND P0, PT, R2, 0x5, PT ;  /* 0x000000050200780c */ /* 0x010fda0003f05270 */
[----:B------:R-:W-:Y:S05]  /*0a80*/  @P0 BRA `(.L_x_13) ;  /* 0x0000000000580947 */ /* 0x000fea0003800000 */
[----:B--23--:R-:W2:Y:S01]  /*0a90*/  S2UR UR4, SR_CgaCtaId ;  /* 0x00000000000479c3 */ /* 0x00cea20000008800 */
        /* <DEDUP_REMOVED lines=12> */
[----:B--2---:R4:W2:Y:S01]  /*0b60*/  SYNCS.EXCH.64 URZ, [UR4+0x80], UR8 ;  /* 0x0000800804ff75b2 */ /* 0x0048a20008000100 */
[----:B------:R4:W3:Y:S01]  /*0b70*/  SYNCS.EXCH.64 URZ, [UR4+0xa0], UR6 ;  /* 0x0000a00604ff75b2 */ /* 0x0008e20008000100 */
[----:B------:R4:W1:Y:S01]  /*0b80*/  SYNCS.EXCH.64 URZ, [UR4+0x88], UR8 ;  /* 0x0000880804ff75b2 */ /* 0x0008620008000100 */
[----:B------:R4:W1:Y:S01]  /*0b90*/  SYNCS.EXCH.64 URZ, [UR4+0xa8], UR6 ;  /* 0x0000a80604ff75b2 */ /* 0x0008620008000100 */
[----:B------:R4:W1:Y:S01]  /*0ba0*/  SYNCS.EXCH.64 URZ, [UR4+0x90], UR8 ;  /* 0x0000900804ff75b2 */ /* 0x0008620008000100 */
[----:B------:R4:W1:Y:S01]  /*0bb0*/  SYNCS.EXCH.64 URZ, [UR4+0xb0], UR6 ;  /* 0x0000b00604ff75b2 */ /* 0x0008620008000100 */
[----:B------:R4:W1:Y:S01]  /*0bc0*/  SYNCS.EXCH.64 URZ, [UR4+0x98], UR8 ;  /* 0x0000980804ff75b2 */ /* 0x0008620008000100 */
[----:B------:R4:W1:Y:S02]  /*0bd0*/  SYNCS.EXCH.64 URZ, [UR4+0xb8], UR6 ;  /* 0x0000b80604ff75b2 */ /* 0x0008640008000100 */
[----:B----4-:R-:W-:Y:S01]  /*0be0*/  NOP ;  /* 0x0000000000007918 */ /* 0x010fe20000000000 */
.L_x_13:
[----:B------:R-:W4:Y:S01]  /*0bf0*/  SHFL.IDX PT, R2, R75, RZ, 0x1f ;  /* 0x00001fff4b027589 */ /* 0x000f2200000e0000 */
[----:B------:R-:W1:Y:S01]  /*0c00*/  S2UR UR45, SR_CgaCtaId ;  /* 0x00000000002d79c3 */ /* 0x000e620000008800 */
[----:B------:R-:W-:Y:S01]  /*0c10*/  NOP ;  /* 0x0000000000007918 */ /* 0x000fe20000000000 */
[----:B----4-:R-:W-:-:S13]  /*0c20*/  ISETP.NE.AND P0, PT, R2, 0x3, PT ;  /* 0x000000030200780c */ /* 0x010fda0003f05270 */
[----:B-1----:R-:W-:Y:S05]  /*0c30*/  @P0 BRA `(.L_x_14) ;  /* 0x0000000000340947 */ /* 0x002fea0003800000 */
[----:B--23--:R-:W-:Y:S01]  /*0c40*/  UMOV UR4, 0x400 ;  /* 0x0000040000047882 */ /* 0x00cfe20000000000 */
[----:B------:R-:W-:Y:S01]  /*0c50*/  UMOV UR6, 0x20 ;  /* 0x0000002000067882 */ /* 0x000fe20000000000 */
[----:B------:R-:W-:Y:S02]  /*0c60*/  ULEA UR4, UR45, UR4, 0x18 ;  /* 0x000000042d047291 */ /* 0x000fe4000f8ec0ff */
[----:B------:R-:W-:-:S04]  /*0c70*/  UIADD3 UR6, UPT, UPT, -UR6, 0x100000, URZ ;  /* 0x0010000006067890 */ /* 0x000fc8000fffe1ff */
[----:B------:R-:W-:Y:S02]  /*0c80*/  USHF.L.U32 UR7, UR6, 0xb, URZ ;  /* 0x0000000b06077899 */ /* 0x000fe400080006ff */
[----:B------:R-:W-:Y:S01]  /*0c90*/  USHF.L.U32 UR6, UR6, 0x1, URZ ;  /* 0x0000000106067899 */ /* 0x000fe200080006ff */
[----:B------:R-:W-:Y:S01]  /*0ca0*/  ELECT P0, URZ, PT ;  /* 0x0000000000ff782f */ /* 0x000fe20003800000 */
[----:B------:R-:W1:Y:S10]  /*0cb0*/  FENCE.VIEW.ASYNC.S ;  /* 0x00000000000073c6 */ /* 0x000e740000000000 */
[----:B-1----:R1:W4:Y:S01]  /*0cc0*/  SYNCS.EXCH.64 URZ, [UR4+0xc0], UR6 ;  /* 0x0000c00604ff75b2 */ /* 0x0023220008000100 */
[----:B------:R1:W2:Y:S01]  /*0cd0*/  SYNCS.EXCH.64 URZ, [UR4+0xd0], UR6 ;  /* 0x0000d00604ff75b2 */ /* 0x0002a20008000100 */
[----:B------:R1:W3:Y:S01]  /*0ce0*/  SYNCS.EXCH.64 URZ, [UR4+0xc8], UR6 ;  /* 0x0000c80604ff75b2 */ /* 0x0002e20008000100 */
[----:B------:R1:W1:Y:S01]  /*0cf0*/  SYNCS.EXCH.64 URZ, [UR4+0xd8], UR6 ;  /* 0x0000d80604ff75b2 */ /* 0x0002620008000100 */
[----:B------:R-:W-:Y:S01]  /*0d00*/  NOP ;  /* 0x0000000000007918 */ /* 0x000fe20000000000 */
.L_x_14:
[----:B-123--:R-:W1:Y:S01]  /*0d10*/  LDCU UR4, c[0x0][0x36c] ;  /* 0x00006d80ff0477ac */ /* 0x00ee620008000800 */
[----:B------:R-:W-:Y:S01]  /*0d20*/  ISETP.NE.OR P3, PT, R0, 0x2, !P3 ;  /* 0x000000020000780c */ /* 0x000fe20005f65670 */
[----:B------:R-:W-:Y:S01]  /*0d30*/  NOP ;  /* 0x0000000000007918 */ /* 0x000fe20000000000 */
[----:B------:R-:W-:Y:S01]  /*0d40*/  LOP3.LUT R0, R84, 0x1f, RZ, 0xc0, !PT ;  /* 0x0000001f54007812 */ /* 0x000fe200078ec0ff */
[----:B------:R-:W-:Y:S02]  /*0d50*/  UISETP.NE.AND UP4, UPT, UR17, URZ, UPT ;  /* 0x000000ff1100728c */ /* 0x000fe4000bf85270 */
[----:B-1----:R-:W-:-:S09]  /*0d60*/  UISETP.EQ.U32.AND UP5, UPT, UR4, 0x1, UPT ;  /* 0x000000010400788c */ /* 0x002fd2000bfa2070 */
[----:B------:R-:W-:Y:S05]  /*0d70*/  BRA.U !UP5, `(.L_x_15) ;  /* 0x000000010d087547 */ /* 0x000fea000b800000 */
[----:B----4-:R-:W-:Y:S01]  /*0d80*/  UCGABAR_ARV ;  /* 0x00000000000079c7 */ /* 0x010fe20008000000 */
[----:B------:R-:W-:Y:S05]  /*0d90*/  BRA `(.L_x_16) ;  /* 0x0000000000047947 */ /* 0x000fea0003800000 */
.L_x_15:
[----:B----4-:R-:W-:Y:S01]  /*0da0*/  NOP ;  /* 0x0000000000007918 */ /* 0x010fe20000000000 */
.L_x_16:
[----:B------:R-:W1:Y:S01]  /*0db0*/  S2UR UR20, SR_CTAID.Y ;  /* 0x00000000001479c3 */ /* 0x000e620000002600 */
[----:B------:R-:W-:-:S05]  /*0dc0*/  CS2R.32 R76, SR_CgaSize ;  /* 0x00000000004c7805 */ /* 0x000fca0000008a00 */
[----:B------:R-:W-:-:S05]  /*0dd0*/  IMAD R76, R76, -0xa0, RZ ;  /* 0xffffff604c4c7824 */ /* 0x000fca00078e02ff */
[----:B------:R-:W-:-:S14]  /*0de0*/  R2UR UR4, R76 ;  /* 0x000000004c0472ca */ /* 0x000fdc00000e0000 */
[----:B------:R-:W2:Y:S01]  /*0df0*/  LDCU UR4, c[0x0][UR4+0x2b4] ;  /* 0x00005680040477ac */ /* 0x000ea20008000800 */
[----:B------:R-:W-:-:S05]  /*0e00*/  CS2R.32 R76, SR_CgaSize ;  /* 0x00000000004c7805 */ /* 0x000fca0000008a00 */
[----:B------:R-:W-:-:S05]  /*0e10*/  IMAD R76, R76, -0xa0, RZ ;  /* 0xffffff604c4c7824 */ /* 0x000fca00078e02ff */
[----:B------:R-:W-:-:S14]  /*0e20*/  R2UR UR5, R76 ;  /* 0x000000004c0572ca */ /* 0x000fdc00000e0000 */
[----:B------:R-:W3:Y:S01]  /*0e30*/  LDCU UR5, c[0x0][UR5+0x2b0] ;  /* 0x00005600050577ac */ /* 0x000ee20008000800 */
[----:B------:R-:W4:Y:S01]  /*0e40*/  S2UR UR16, SR_CTAID.X ;  /* 0x00000000001079c3 */ /* 0x000f220000002500 */
[----:B------:R-:W-:-:S05]  /*0e50*/  CS2R.32 R76, SR_CgaSize ;  /* 0x00000000004c7805 */ /* 0x000fca0000008a00 */
[----:B------:R-:W-:-:S05]  /*0e60*/  IMAD R76, R76, -0xa0, RZ ;  /* 0xffffff604c4c7824 */ /* 0x000fca00078e02ff */
[----:B------:R-:W-:-:S14]  /*0e70*/  R2UR UR7, R76 ;  /* 0x000000004c0772ca */ /* 0x000fdc00000e0000 */
[----:B------:R-:W3:Y:S01]  /*0e80*/  LDCU UR7, c[0x0][UR7+0x2a4] ;  /* 0x00005480070777ac */ /* 0x000ee20008000800 */
[----:B------:R-:W-:-:S05]  /*0e90*/  CS2R.32 R76, SR_CgaSize ;  /* 0x00000000004c7805 */ /* 0x000fca0000008a00 */
[----:B------:R-:W-:-:S05]  /*0ea0*/  IMAD R76, R76, -0xa0, RZ ;  /* 0xffffff604c4c7824 */ /* 0x000fca00078e02ff */
[----:B------:R-:W-:-:S14]  /*0eb0*/  R2UR UR63, R76 ;  /* 0x000000004c3f72ca */ /* 0x000fdc00000e0000 */
[----:B------:R-:W3:Y:S01]  /*0ec0*/  LDCU UR63, c[0x0][UR63+0x2a0] ;  /* 0x000054003f3f77ac */ /* 0x000ee20008000800 */
[----:B------:R-:W-:Y:S02]  /*0ed0*/  ULOP3.LUT UR47, UR45, 0x1, URZ, 0xc0, !UPT ;  /* 0x000000012d2f7892 */ /* 0x000fe4000f8ec0ff */
[----:B------:R-:W-:Y:S02]  /*0ee0*/  USHF.R.U32.HI UR32, URZ, 0x1, UR45 ;  /* 0x00000001ff207899 */ /* 0x000fe4000801162d */
[----:B------:R-:W-:Y:S02]  /*0ef0*/  UISETP.GT.U32.AND UP1, UPT, UR47, 0xffff, UPT ;  /* 0x0000ffff2f00788c */ /* 0x000fe4000bf24070 */
[----:B------:R-:W-:Y:S01]  /*0f00*/  USHF.L.U32 UR28, UR45, 0x9, URZ ;  /* 0x000000092d1c7899 */ /* 0x000fe200080006ff */
[----:B-1----:R-:W-:Y:S01]  /*0f10*/  I2FP.F32.U32 R2, UR20 ;  /* 0x0000001400027c45 */ /* 0x002fe20008201000 */
[----:B------:R-:W1:Y:S04]  /*0f20*/  LDCU UR21, c[0x0][0xb24] ;  /* 0x00016480ff1577ac */ /* 0x000e680008000800 */
[----:B--2---:R-:W-:Y:S01]  /*0f30*/  FMUL R2, R2, UR4 ;  /* 0x0000000402027c20 */ /* 0x004fe20008400000 */
[----:B------:R-:W-:Y:S01]  /*0f40*/  ULOP3.LUT UR4, UR45, 0x2, URZ, 0xc0, !UPT ;  /* 0x000000022d047892 */ /* 0x000fe2000f8ec0ff */
[----:B----4-:R-:W-:Y:S01]  /*0f50*/  I2FP.F32.U32 R3, UR16 ;  /* 0x0000001000037c45 */ /* 0x010fe20008201000 */
[----:B------:R-:W2:Y:S03]  /*0f60*/  LDCU UR42, c[0x0][0xb24] ;  /* 0x00016480ff2a77ac */ /* 0x000ea60008000800 */
[----:B------:R-:W4:Y:S01]  /*0f70*/  F2I.U32.TRUNC.NTZ R2, R2 ;  /* 0x0000000200027305 */ /* 0x000f22000020f000 */
[----:B---3--:R-:W-:Y:S01]  /*0f80*/  FMUL R3, R3, UR5 ;  /* 0x0000000503037c20 */ /* 0x008fe20008400000 */
[----:B------:R-:W-:Y:S01]  /*0f90*/  UISETP.GT.U32.AND UP0, UPT, UR4, 0xffff, UPT ;  /* 0x0000ffff0400788c */ /* 0x000fe2000bf04070 */
[----:B------:R-:W3:Y:S05]  /*0fa0*/  LDCU UR31, c[0x0][0xb30] ;  /* 0x00016600ff1f77ac */ /* 0x000eea0008000800 */
[----:B------:R-:W1:Y:S01]  /*0fb0*/  F2I.U32.TRUNC.NTZ R3, R3 ;  /* 0x0000000300037305 */ /* 0x000e62000020f000 */
[----:B------:R-:W-:-:S02]  /*0fc0*/  USEL UR26, UR4, 0xffff, !UP0 ;  /* 0x0000ffff041a7887 */ /* 0x000fc4000c000000 */
[----:B------:R-:W-:Y:S01]  /*0fd0*/  USHF.L.U32 UR29, UR45, 0xb, URZ ;  /* 0x0000000b2d1d7899 */ /* 0x000fe200080006ff */
[----:B------:R-:W-:Y:S01]  /*0fe0*/  UMOV UR34, 0x5 ;  /* 0x0000000500227882 */ /* 0x000fe20000000000 */
[----:B------:R-:W-:Y:S01]  /*0ff0*/  USEL UR27, UR47, 0xffff, !UP1 ;  /* 0x0000ffff2f1b7887 */ /* 0x000fe2000c800000 */
[----:B----4-:R-:W-:Y:S02]  /*1000*/  R2UR UR6, R2 ;  /* 0x00000000020672ca */ /* 0x010fe400000e0000 */
[----:B------:R-:W-:Y:S02]  /*1010*/  PRMT R2, RZ, 0x7610, R2 ;  /* 0x00007610ff027816 */ /* 0x000fe40000000002 */
[----:B-1----:R-:W-:-:S09]  /*1020*/  R2UR UR5, R3 ;  /* 0x00000000030572ca */ /* 0x002fd200000e0000 */
[----:B------:R-:W-:-:S04]  /*1030*/  UIADD3 UR4, UPT, UPT, -UR6, URZ, URZ ;  /* 0x000000ff06047290 */ /* 0x000fc8000fffe1ff */
[----:B------:R-:W-:Y:S02]  /*1040*/  UIMAD UR4, UR7, UR4, UR20 ;  /* 0x00000004070472a4 */ /* 0x000fe4000f8e0214 */
[----:B------:R-:W-:-:S04]  /*1050*/  UIADD3 UR5, UPT, UPT, -UR5, URZ, URZ ;  /* 0x000000ff05057290 */ /* 0x000fc8000fffe1ff */
[----:B------:R-:W-:Y:S01]  /*1060*/  IMAD.U32 R76, RZ, RZ, UR4 ;  /* 0x00000004ff4c7e24 */ /* 0x000fe2000f8e00ff */
[----:B------:R-:W-:Y:S01]  /*1070*/  UIMAD UR63, UR63, UR5, UR16 ;  /* 0x000000053f3f72a4 */ /* 0x000fe2000f8e0210 */
[----:B--23--:R-:W-:Y:S11]  /*1080*/  BRA.U UP4, `(.L_x_17) ;  /* 0x0000000104407547 */ /* 0x00cff6000b800000 */
[----:B------:R-:W-:-:S13]  /*1090*/  R2UR UR4, R76 ;  /* 0x000000004c0472ca */ /* 0x000fda00000e0000 */
[----:B------:R-:W-:Y:S02]  /*10a0*/  UISETP.NE.AND UP0, UPT, UR4, URZ, UPT ;  /* 0x000000ff0400728c */ /* 0x000fe4000bf05270 */
[----:B------:R-:W-:Y:S02]  /*10b0*/  UISETP.NE.AND UP1, UPT, UR4, 0x1, UPT ;  /* 0x000000010400788c */ /* 0x000fe4000bf25270 */
[----:B------:R-:W-:Y:S02]  /*10c0*/  UISETP.NE.AND UP2, UPT, UR63, URZ, UP0 ;  /* 0x000000ff3f00728c */ /* 0x000fe40008745270 */
[----:B------:R-:W-:Y:S02]  /*10d0*/  USEL UR4, URZ, 0x2, UP0 ;  /* 0x00000002ff047887 */ /* 0x000fe40008000000 */
[----:B------:R-:W-:Y:S02]  /*10e0*/  USEL UR8, URZ, 0x1, UP2 ;  /* 0x00000001ff087887 */ /* 0x000fe40009000000 */
[----:B------:R-:W-:-:S02]  /*10f0*/  UISETP.NE.AND UP2, UPT, UR63, URZ, UPT ;  /* 0x000000ff3f00728c */ /* 0x000fc4000bf45270 */
[----:B------:R-:W-:Y:S02]  /*1100*/  USEL UR5, URZ, 0x4, UP1 ;  /* 0x00000004ff057887 */ /* 0x000fe40008800000 */
[----:B------:R-:W-:Y:S02]  /*1110*/  UISETP.NE.AND UP0, UPT, UR63, 0x1, UPT ;  /* 0x000000013f00788c */ /* 0x000fe4000bf05270 */
[----:B------:R-:W-:Y:S02]  /*1120*/  USEL UR6, URZ, 0x8, UP1 ;  /* 0x00000008ff067887 */ /* 0x000fe40008800000 */
[----:B------:R-:W-:Y:S02]  /*1130*/  USEL UR7, UR5, 0x4, UP2 ;  /* 0x0000000405077887 */ /* 0x000fe40009000000 */
[----:B------:R-:W-:Y:S02]  /*1140*/  USEL UR4, UR4, 0x2, UP0 ;  /* 0x0000000204047887 */ /* 0x000fe40008000000 */
[----:B------:R-:W-:-:S02]  /*1150*/  USEL UR5, UR6, 0x8, UP0 ;  /* 0x0000000806057887 */ /* 0x000fc40008000000 */
[----:B------:R-:W-:-:S04]  /*1160*/  UIADD3 UR4, UPT, UPT, UR4, UR7, UR8 ;  /* 0x0000000704047290 */ /* 0x000fc8000fffe008 */
[----:B------:R-:W-:-:S06]  /*1170*/  UIADD3 UR4, UPT, UPT, UR4, UR5, URZ ;  /* 0x0000000504047290 */ /* 0x000fcc000fffe0ff */
[----:B------:R-:W-:-:S07]  /*1180*/  MOV R2, UR4 ;  /* 0x0000000400027c02 */ /* 0x000fce0008000f00 */
.L_x_17:
[----:B------:R-:W1:Y:S01]  /*1190*/  S2UR UR36, SR_CTAID.Z ;  /* 0x00000000002479c3 */ /* 0x000e620000002700 */
[----:B------:R-:W-:Y:S01]  /*11a0*/  UISETP.GE.AND UP0, UPT, UR21, 0x1, UPT ;  /* 0x000000011500788c */ /* 0x000fe2000bf06270 */
[----:B------:R-:W-:-:S08]  /*11b0*/  UMOV UR33, 0x3 ;  /* 0x0000000300217882 */ /* 0x000fd00000000000 */
[----:B------:R-:W-:Y:S05]  /*11c0*/  BRA.U !UP0, `(.L_x_18) ;  /* 0x0000000108d47547 */ /* 0x000fea000b800000 */
[----:B------:R-:W2:Y:S01]  /*11d0*/  LDCU.128 UR12, c[0x0][0xb10] ;  /* 0x00016200ff0c77ac */ /* 0x000ea20008000c00 */
[----:B------:R-:W3:Y:S01]  /*11e0*/  LDCU UR6, c[0x0][0x370] ;  /* 0x00006e00ff0677ac */ /* 0x000ee20008000800 */
[----:B------:R-:W4:Y:S01]  /*11f0*/  LDCU UR5, c[0x0][0x374] ;  /* 0x00006e80ff0577ac */ /* 0x000f220008000800 */
[----:B------:R-:W1:Y:S01]  /*1200*/  LDCU UR30, c[0x0][0xb0c] ;  /* 0x00016180ff1e77ac */ /* 0x000e620008000800 */
[----:B------:R-:W1:Y:S01]  /*1210*/  LDCU UR4, c[0x0][0xb20] ;  /* 0x00016400ff0477ac */ /* 0x000e620008000800 */
[----:B------:R-:W1:Y:S01]  /*1220*/  LDCU.64 UR8, c[0x0][0xb28] ;  /* 0x00016500ff0877ac */ /* 0x000e620008000a00 */
[----:B--2---:R-:W-:Y:S02]  /*1230*/  UISETP.NE.AND UP0, UPT, UR14, 0x1, UPT ;  /* 0x000000010e00788c */ /* 0x004fe4000bf05270 */
[----:B----4-:R-:W-:Y:S02]  /*1240*/  UIMAD.WIDE.U32 UR10, UR5, UR15, URZ ;  /* 0x0000000f050a72a5 */ /* 0x010fe4000f8e00ff */
[----:B---3--:R-:W-:-:S02]  /*1250*/  UIMAD.WIDE.U32 UR22, UR6, UR12, URZ ;  /* 0x0000000c061672a5 */ /* 0x008fc4000f8e00ff */
[----:B-1----:R-:W-:Y:S02]  /*1260*/  UISETP.NE.AND UP1, UPT, UR30, 0x1, UPT ;  /* 0x000000011e00788c */ /* 0x002fe4000bf25270 */
[----:B------:R-:W-:Y:S01]  /*1270*/  UISETP.NE.AND UP2, UPT, UR21, 0x1, UPT ;  /* 0x000000011500788c */ /* 0x000fe2000bf45270 */
[----:B------:R-:W-:Y:S02]  /*1280*/  UMOV UR10, UR11 ;  /* 0x0000000b000a7c82 */ /* 0x000fe40008000000 */
[----:B------:R-:W-:Y:S01]  /*1290*/  UMOV UR22, UR23 ;  /* 0x0000001700167c82 */ /* 0x000fe20008000000 */
[----:B------:R-:W-:Y:S02]  /*12a0*/  @UP0 USHF.R.U32.HI UR5, URZ, UR4, UR10 ;  /* 0x00000004ff050299 */ /* 0x000fe4000801160a */
[----:B------:R-:W-:Y:S02]  /*12b0*/  UIMAD.WIDE.U32 UR24, UR20, UR15, URZ ;  /* 0x0000000f141872a5 */ /* 0x000fe4000f8e00ff */
[----:B------:R-:W-:-:S02]  /*12c0*/  UIMAD.WIDE.U32 UR10, UR5, UR8, URZ ;  /* 0x00000008050a72a5 */ /* 0x000fc4000f8e00ff */
[----:B------:R-:W-:Y:S02]  /*12d0*/  @UP1 USHF.R.U32.HI UR6, URZ, UR13, UR22 ;  /* 0x0000000dff061299 */ /* 0x000fe40008011616 */
[----:B------:R-:W-:Y:S02]  /*12e0*/  UIMAD.WIDE.U32 UR18, UR16, UR12, URZ ;  /* 0x0000000c101272a5 */ /* 0x000fe4000f8e00ff */
[----:B------:R-:W-:Y:S01]  /*12f0*/  UIMAD.WIDE.U32 UR22, UR6, UR8, URZ ;  /* 0x00000008061672a5 */ /* 0x000fe2000f8e00ff */
[----:B------:R-:W-:Y:S01]  /*1300*/  UMOV UR24, UR25 ;  /* 0x0000001900187c82 */ /* 0x000fe20008000000 */
[----:B------:R-:W-:Y:S01]  /*1310*/  UMOV UR10, UR11 ;  /* 0x0000000b000a7c82 */ /* 0x000fe20008000000 */
[----:B------:R-:W-:Y:S02]  /*1320*/  USHF.R.U32.HI UR24, URZ, UR4, UR24 ;  /* 0x00000004ff187299 */ /* 0x000fe40008011618 */
[----:B------:R-:W-:Y:S02]  /*1330*/  @UP2 USHF.R.U32.HI UR5, URZ, UR9, UR10 ;  /* 0x00000009ff052299 */ /* 0x000fe4000801160a */
[----:B------:R-:W-:Y:S01]  /*1340*/  UMOV UR7, UR23 ;  /* 0x0000001700077c82 */ /* 0x000fe20008000000 */
[----:B------:R-:W-:Y:S01]  /*1350*/  UMOV UR18, UR19 ;  /* 0x0000001300127c82 */ /* 0x000fe20008000000 */
[----:B------:R-:W-:-:S02]  /*1360*/  @UP2 USHF.R.U32.HI UR6, URZ, UR9, UR7 ;  /* 0x00000009ff062299 */ /* 0x000fc40008011607 */
[----:B------:R-:W-:Y:S02]  /*1370*/  USHF.R.U32.HI UR13, URZ, UR13, UR18 ;  /* 0x0000000dff0d7299 */ /* 0x000fe40008011612 */
[----:B------:R-:W-:Y:S02]  /*1380*/  USEL UR4, UR20, UR24, !UP0 ;  /* 0x0000001814047287 */ /* 0x000fe4000c000000 */
[----:B------:R-:W-:Y:S02]  /*1390*/  UIMAD UR7, UR5, UR21, URZ ;  /* 0x00000015050772a4 */ /* 0x000fe4000f8e02ff */
[----:B------:R-:W-:Y:S02]  /*13a0*/  USEL UR5, UR16, UR13, !UP1 ;  /* 0x0000000d10057287 */ /* 0x000fe4000c800000 */
[----:B------:R-:W-:Y:S02]  /*13b0*/  UIMAD UR12, UR6, UR21, URZ ;  /* 0x00000015060c72a4 */ /* 0x000fe4000f8e02ff */
[----:B------:R-:W-:-:S02]  /*13c0*/  UISETP.GE.AND UP0, UPT, UR4, UR7, UPT ;  /* 0x000000070400728c */ /* 0x000fc4000bf06270 */
[----:B------:R-:W-:Y:S02]  /*13d0*/  UIMAD.WIDE.U32 UR10, UR4, UR8, URZ ;  /* 0x00000008040a72a5 */ /* 0x000fe4000f8e00ff */
[----:B------:R-:W-:Y:S02]  /*13e0*/  UISETP.GE.OR UP0, UPT, UR5, UR12, UP0 ;  /* 0x0000000c0500728c */ /* 0x000fe40008706670 */
[----:B------:R-:W-:Y:S02]  /*13f0*/  UIMAD.WIDE.U32 UR12, UR5, UR8, URZ ;  /* 0x00000008050c72a5 */ /* 0x000fe4000f8e00ff */
[----:B------:R-:W-:Y:S01]  /*1400*/  UIADD3 UR10, UPT, UPT, -UR4, URZ, URZ ;  /* 0x000000ff040a7290 */ /* 0x000fe2000fffe1ff */
[----:B------:R-:W-:Y:S01]  /*1410*/  UMOV UR8, UR11 ;  /* 0x0000000b00087c82 */ /* 0x000fe20008000000 */
[----:B------:R-:W-:Y:S02]  /*1420*/  UIADD3 UR11, UPT, UPT, -UR5, URZ, URZ ;  /* 0x000000ff050b7290 */ /* 0x000fe4000fffe1ff */
[----:B------:R-:W-:-:S03]  /*1430*/  USHF.R.U32.HI UR8, URZ, UR9, UR8 ;  /* 0x00000009ff087299 */ /* 0x000fc60008011608 */
[----:B------:R-:W-:Y:S01]  /*1440*/  @!UP0 UMOV UR7, UR13 ;  /* 0x0000000d00078c82 */ /* 0x000fe20008000000 */
[----:B------:R-:W-:Y:S02]  /*1450*/  UIMAD UR20, UR14, UR10, UR20 ;  /* 0x0000000a0e1472a4 */ /* 0x000fe4000f8e0214 */
[----:B------:R-:W-:Y:S02]  /*1460*/  USEL UR8, UR4, UR8, !UP2 ;  /* 0x0000000804087287 */ /* 0x000fe4000d000000 */
[----:B------:R-:W-:Y:S02]  /*1470*/  @!UP0 USHF.R.U32.HI UR7, URZ, UR9, UR7 ;  /* 0x00000009ff078299 */ /* 0x000fe40008011607 */
[----:B------:R-:W-:Y:S02]  /*1480*/  UIADD3 UR9, UPT, UPT, -UR8, URZ, URZ ;  /* 0x000000ff08097290 */ /* 0x000fe4000fffe1ff */
[----:B------:R-:W-:Y:S02]  /*1490*/  @!UP0 USEL UR7, UR5, UR7, !UP2 ;  /* 0x0000000705078287 */ /* 0x000fe4000d000000 */
[----:B------:R-:W-:-:S02]  /*14a0*/  UIMAD UR9, UR21, UR9, UR4 ;  /* 0x00000009150972a4 */ /* 0x000fc4000f8e0204 */
[----:B------:R-:W-:Y:S02]  /*14b0*/  @!UP0 UIADD3 UR8, UPT, UPT, UR8, -UR7, URZ ;  /* 0x8000000708088290 */ /* 0x000fe4000fffe0ff */
[----:B------:R-:W-:Y:S02]  /*14c0*/  @!UP0 UIMAD UR6, UR9, UR6, UR7 ;  /* 0x00000006090682a4 */ /* 0x000fe4000f8e0207 */
[----:B------:R-:W-:Y:S02]  /*14d0*/  @!UP0 UIMAD UR4, UR8, UR21, UR5 ;  /* 0x00000015080482a4 */ /* 0x000fe4000f8e0205 */
[----:B------:R-:W-:Y:S02]  /*14e0*/  UIMAD UR16, UR30, UR11, UR16 ;  /* 0x0000000b1e1072a4 */ /* 0x000fe4000f8e0210 */
[----:B------:R-:W-:Y:S01]  /*14f0*/  UIMAD UR20, UR4, UR14, UR20 ;  /* 0x0000000e041472a4 */ /* 0x000fe2000f8e0214 */
[----:B------:R-:W-:Y:S02]  /*1500*/  @!UP0 UMOV UR5, UR6 ;  /* 0x0000000600058c82 */ /* 0x000fe40008000000 */
[----:B------:R-:W-:-:S12]  /*1510*/  UIMAD UR16, UR5, UR30, UR16 ;  /* 0x0000001e051072a4 */ /* 0x000fd8000f8e0210 */
.L_x_18:
[----:B------:R-:W-:Y:S02]  /*1520*/  UISETP.NE.AND UP1, UPT, UR31, 0x1, UPT ;  /* 0x000000011f00788c */ /* 0x000fe4000bf25270 */
[----:B------:R-:W-:Y:S02]  /*1530*/  ULOP3.LUT UR24, UR27, 0xffff, URZ, 0xc0, !UPT ;  /* 0x0000ffff1b187892 */ /* 0x000fe4000f8ec0ff */
[----:B------:R-:W-:Y:S02]  /*1540*/  ULOP3.LUT UR21, UR26, 0xffff, URZ, 0xc0, !UPT ;  /* 0x0000ffff1a157892 */ /* 0x000fe4000f8ec0ff */
[----:B------:R-:W-:Y:S02]  /*1550*/  UISETP.NE.AND UP0, UPT, UR17, 0x2, UPT ;  /* 0x000000021100788c */ /* 0x000fe4000bf05270 */
[----:B------:R-:W-:Y:S02]  /*1560*/  ULOP3.LUT UR28, UR28, 0x400, URZ, 0xc0, !UPT ;  /* 0x000004001c1c7892 */ /* 0x000fe4000f8ec0ff */
[----:B------:R-:W-:-:S02]  /*1570*/  ULOP3.LUT UR27, UR29, 0x800, URZ, 0xc0, !UPT ;  /* 0x000008001d1b7892 */ /* 0x000fc4000f8ec0ff */
[----:B------:R-:W-:Y:S02]  /*1580*/  USHF.L.U32 UR24, UR34, UR24, URZ ;  /* 0x0000001822187299 */ /* 0x000fe400080006ff */
[----:B------:R-:W-:Y:S01]  /*1590*/  USHF.L.U32 UR21, UR33, UR21, URZ ;  /* 0x0000001521157299 */ /* 0x000fe200080006ff */
[----:B------:R-:W-:Y:S11]  /*15a0*/  BRA.U UP1, `(.L_x_19) ;  /* 0x0000000101447547 */ /* 0x000ff6000b800000 */
[----:B------:R-:W2:Y:S01]  /*15b0*/  LDCU.128 UR8, c[0x0][0xb10] ;  /* 0x00016200ff0877ac */ /* 0x000ea20008000c00 */
[----:B------:R-:W3:Y:S01]  /*15c0*/  LDCU UR12, c[0x0][0xb0c] ;  /* 0x00016180ff0c77ac */ /* 0x000ee20008000800 */
[----:B------:R-:W4:Y:S01]  /*15d0*/  LDCU UR13, c[0x0][0xb20] ;  /* 0x00016400ff0d77ac */ /* 0x000f220008000800 */
[----:B--2---:R-:W-:Y:S02]  /*15e0*/  UIMAD.WIDE.U32 UR6, UR16, UR8, URZ ;  /* 0x00000008100672a5 */ /* 0x004fe4000f8e00ff */
[----:B------:R-:W-:Y:S02]  /*15f0*/  UIMAD.WIDE.U32 UR4, UR20, UR11, URZ ;  /* 0x0000000b140472a5 */ /* 0x000fe4000f8e00ff */
[----:B---3--:R-:W-:Y:S02]  /*1600*/  UISETP.NE.AND UP2, UPT, UR12, 0x1, UPT ;  /* 0x000000010c00788c */ /* 0x008fe4000bf45270 */
[----:B------:R-:W-:Y:S01]  /*1610*/  UISETP.NE.AND UP1, UPT, UR10, 0x1, UPT ;  /* 0x000000010a00788c */ /* 0x000fe2000bf25270 */
[----:B------:R-:W-:-:S02]  /*1620*/  UMOV UR6, UR7 ;  /* 0x0000000700067c82 */ /* 0x000fc40008000000 */
[----:B------:R-:W-:Y:S01]  /*1630*/  UMOV UR4, UR5 ;  /* 0x0000000500047c82 */ /* 0x000fe20008000000 */
[----:B------:R-:W-:Y:S02]  /*1640*/  USHF.R.U32.HI UR9, URZ, UR9, UR6 ;  /* 0x00000009ff097299 */ /* 0x000fe40008011606 */
[----:B----4-:R-:W-:Y:S02]  /*1650*/  USHF.R.U32.HI UR4, URZ, UR13, UR4 ;  /* 0x0000000dff047299 */ /* 0x010fe40008011604 */
[----:B------:R-:W-:Y:S02]  /*1660*/  USEL UR5, UR16, UR9, !UP2 ;  /* 0x0000000910057287 */ /* 0x000fe4000d000000 */
[----:B------:R-:W-:-:S04]  /*1670*/  USEL UR4, UR20, UR4, !UP1 ;  /* 0x0000000414047287 */ /* 0x000fc8000c800000 */
[----:B------:R-:W-:Y:S02]  /*1680*/  UIADD3 UR6, UPT, UPT, UR5, -UR4, URZ ;  /* 0x8000000405067290 */ /* 0x000fe4000fffe0ff */
[----:B------:R-:W-:Y:S02]  /*1690*/  UIADD3 UR4, UPT, UPT, -UR5, UR4, URZ ;  /* 0x0000000405047290 */ /* 0x000fe4000fffe1ff */
[----:B------:R-:W-:Y:S02]  /*16a0*/  UIMAD UR20, UR6, UR10, UR20 ;  /* 0x0000000a061472a4 */ /* 0x000fe4000f8e0214 */
[----:B------:R-:W-:-:S12]  /*16b0*/  UIMAD UR16, UR4, UR12, UR16 ;  /* 0x0000000c041072a4 */ /* 0x000fd8000f8e0210 */
.L_x_19:
[----:B------:R-:W-:Y:S05]  /*16c0*/  BRA.U !UP5, `(.L_x_20) ;  /* 0x000000010d0c7547 */ /* 0x000fea000b800000 */
[----:B------:R-:W-:Y:S01]  /*16d0*/  UCGABAR_WAIT ;  /* 0x0000000000007dc7 */ /* 0x000fe20008000000 */
[----:B------:R-:W-:Y:S01]  /*16e0*/  CCTL.IVALL ;  /* 0x00000000ff00798f */ /* 0x000fe20002000000 */
[----:B------:R-:W-:Y:S05]  /*16f0*/  BRA `(.L_x_21) ;  /* 0x0000000000047947 */ /* 0x000fea0003800000 */
.L_x_20:
[----:B------:R-:W-:Y:S06]  /*1700*/  BAR.SYNC.DEFER_BLOCKING 0x0 ;  /* 0x0000000000007b1d */ /* 0x000fec0000010000 */
.L_x_21:
[----:B------:R-:W-:Y:S05]  /*1710*/  BRA.U UP0, `(.L_x_22) ;  /* 0x0000001100ac7547 */ /* 0x000fea000b800000 */
[----:B------:R-:W2:Y:S01]  /*1720*/  LDCU UR6, c[0x0][0x38c] ;  /* 0x00007180ff0677ac */ /* 0x000ea20008000800 */
[----:B------:R-:W-:Y:S01]  /*1730*/  PLOP3.LUT P1, PT, PT, PT, UP3, 0x80, 0x8 ;  /* 0x000000000008781c */ /* 0x000fe20003f2f038 */
[----:B------:R-:W-:Y:S01]  /*1740*/  IMAD.MOV.U32 R12, RZ, RZ, 0x1 ;  /* 0x00000001ff0c7424 */ /* 0x000fe200078e00ff */
[----:B------:R-:W-:Y:S01]  /*1750*/  ISETP.EQ.OR P2, PT, R0, RZ, P3 ;  /* 0x000000ff0000720c */ /* 0x000fe20001f42670 */
[----:B------:R-:W-:Y:S01]  /*1760*/  UISETP.NE.AND UP1, UPT, UR17, URZ, UPT ;  /* 0x000000ff1100728c */ /* 0x000fe2000bf25270 */
[----:B------:R-:W-:Y:S02]  /*1770*/  PLOP3.LUT P1, PT, P1, PT, PT, 0x8, 0x80 ;  /* 0x000000000080781c */ /* 0x000fe40000f2e170 */
[----:B------:R-:W-:Y:S01]  /*1780*/  CS2R R10, SRZ ;  /* 0x00000000000a7805 */ /* 0x000fe2000001ff00 */
[----:B------:R-:W-:Y:S01]  /*1790*/  IMAD.MOV.U32 R9, RZ, RZ, RZ ;  /* 0x000000ffff097224 */ /* 0x000fe200078e00ff */
[----:B------:R-:W3:Y:S01]  /*17a0*/  LDCU UR40, c[0x0][0x370] ;  /* 0x00006e00ff2877ac */ /* 0x000ee20008000800 */
[----:B------:R-:W-:Y:S01]  /*17b0*/  IMAD.MOV.U32 R8, RZ, RZ, 0x1 ;  /* 0x00000001ff087424 */ /* 0x000fe200078e00ff */
[----:B------:R-:W4:Y:S01]  /*17c0*/  LDCU.64 UR30, c[0x0][0x348] ;  /* 0x00006900ff1e77ac */ /* 0x000f220008000a00 */
[----:B------:R-:W1:Y:S01]  /*17d0*/  LDCU UR39, c[0x0][0x374] ;  /* 0x00006e80ff2777ac */ /* 0x000e620008000800 */
[----:B--2---:R-:W-:-:S02]  /*17e0*/  UIADD3 UR5, UPT, UPT, UR6, 0x1f, URZ ;  /* 0x0000001f06057890 */ /* 0x004fc4000fffe0ff */
[----:B------:R-:W-:Y:S02]  /*17f0*/  UIADD3 UR48, UPT, UPT, UR6, 0x3e, URZ ;  /* 0x0000003e06307890 */ /* 0x000fe4000fffe0ff */
[----:B------:R-:W-:Y:S02]  /*1800*/  USHF.R.S32.HI UR4, URZ, 0x1f, UR5 ;  /* 0x0000001fff047899 */ /* 0x000fe40008011405 */
[----:B------:R-:W-:Y:S02]  /*1810*/  USEL UR26, UR37, 0x2, UP1 ;  /* 0x00000002251a7887 */ /* 0x000fe40008800000 */
[----:B------:R-:W-:Y:S02]  /*1820*/  ULEA.HI UR4, UR4, UR5, URZ, 0x5 ;  /* 0x0000000504047291 */ /* 0x000fe4000f8f28ff */
[----:B------:R-:W-:Y:S02]  /*1830*/  USHF.L.U32 UR5, UR32, 0x5, URZ ;  /* 0x0000000520057899 */ /* 0x000fe400080006ff */
[----:B------:R-:W-:-:S02]  /*1840*/  USHF.R.S32.HI UR43, URZ, 0x5, UR4 ;  /* 0x00000005ff2b7899 */ /* 0x000fc40008011404 */
[----:B------:R-:W-:Y:S02]  /*1850*/  UIADD3 UR4, UPT, UPT, UR6, -0x1, URZ ;  /* 0xffffffff06047890 */ /* 0x000fe4000fffe0ff */
[----:B------:R-:W-:Y:S02]  /*1860*/  UISETP.LT.U32.AND UP0, UPT, UR43, 0x3, UPT ;  /* 0x000000032b00788c */ /* 0x000fe4000bf01070 */
[----:B------:R-:W-:Y:S02]  /*1870*/  UISETP.GE.U32.AND UP2, UPT, UR4, -0x3f, UPT ;  /* 0xffffffc10400788c */ /* 0x000fe4000bf46070 */
[----:B------:R-:W-:Y:S02]  /*1880*/  USEL UR41, UR43, 0x3, UP0 ;  /* 0x000000032b297887 */ /* 0x000fe40008000000 */
[----:B------:R-:W-:Y:S02]  /*1890*/  ULOP3.LUT UR44, UR5, 0x20, URZ, 0xe2, !UPT ;  /* 0x00000020052c7892 */ /* 0x000fe4000f8ee2ff */
[----:B------:R-:W-:-:S02]  /*18a0*/  UIADD3 UR25, UPT, UPT, UR41, -0x1, URZ ;  /* 0xffffffff29197890 */ /* 0x000fc4000fffe0ff */
[----:B------:R-:W-:Y:S01]  /*18b0*/  UIADD3 UR46, UPT, UPT, UR43, -UR41, URZ ;  /* 0x800000292b2e7290 */ /* 0x000fe2000fffe0ff */
[----:B------:R-:W-:Y:S02]  /*18c0*/  UMOV UR5, URZ ;  /* 0x000000ff00057c82 */ /* 0x000fe40008000000 */
[----:B------:R-:W-:-:S04]  /*18d0*/  @UP2 UIADD3 UR25, UPT, UPT, UR41, URZ, URZ ;  /* 0x000000ff29192290 */ /* 0x000fc8000fffe0ff */
[----:B-1-34-:R-:W-:-:S12]  /*18e0*/  UIADD3 UR25, UPT, UPT, UR25, 0x1, URZ ;  /* 0x0000000119197890 */ /* 0x01afd8000fffe0ff */
.L_x_42:
[----:B------:R-:W-:Y:S01]  /*18f0*/  UISETP.NE.AND UP0, UPT, UR45, URZ, UPT ;  /* 0x000000ff2d00728c */ /* 0x000fe2000bf05270 */
[----:B------:R-:W1:Y:S08]  /*1900*/  S2UR UR45, SR_CgaCtaId ;  /* 0x00000000002d79c3 */ /* 0x000e700000008800 */
[----:B------:R-:W-:Y:S05]  /*1910*/  BRA.U UP0, `(.L_x_23) ;  /* 0x0000000100347547 */ /* 0x000fea000b800000 */
[----:B------:R-:W2:Y:S01]  /*1920*/  S2R R0, SR_CgaCtaId ;  /* 0x0000000000007919 */ /* 0x000ea20000008800 */
[----:B------:R-:W-:-:S04]  /*1930*/  MOV R2, 0x400 ;  /* 0x0000040000027802 */ /* 0x000fc80000000f00 */
[----:B--2---:R-:W-:Y:S02]  /*1940*/  LEA R0, R0, R2, 0x18 ;  /* 0x0000000200007211 */ /* 0x004fe400078ec0ff */
[----:B------:R-:W-:-:S03]  /*1950*/  SHF.L.U32 R2, R8, 0x1f, RZ ;  /* 0x0000001f08027819 */ /* 0x000fc600000006ff */
[----:B------:R-:W-:-:S04]  /*1960*/  IMAD R0, R9, 0x8, R0 ;  /* 0x0000000809007824 */ /* 0x000fc800078e0200 */
[----:B------:R-:W2:Y:S02]  /*1970*/  SYNCS.PHASECHK.TRANS64.TRYWAIT P0, [R0+URZ+0xd0], R2 ;  /* 0x0000d002000075a7 */ /* 0x000ea400080011ff */
[----:B--2---:R-:W-:Y:S05]  /*1980*/  @!P0 BRA `(.L_x_24) ;  /* 0x0000005c00a08947 */ /* 0x004fea0003800000 */
.L_x_111:
[----:B------:R-:W-:Y:S01]  /*1990*/  VIADD R9, R9, 0x1 ;  /* 0x0000000109097836 */ /* 0x000fe20000000000 */
[----:B------:R2:W-:Y:S04]  /*19a0*/  SYNCS.ARRIVE.TRANS64.A1T0 RZ, [R0+URZ+0xc0], RZ ;  /* 0x0000c0ff00ff79a7 */ /* 0x0005e800081000ff */
[----:B------:R-:W-:-:S04]  /*19b0*/  ISETP.NE.AND P0, PT, R9, 0x2, PT ;  /* 0x000000020900780c */ /* 0x000fc80003f05270 */
[----:B------:R-:W-:Y:S02]  /*19c0*/  SEL R9, R9, RZ, P0 ;  /* 0x000000ff09097207 */ /* 0x000fe40000000000 */
[----:B--2---:R-:W-:-:S04]  /*19d0*/  SEL R0, RZ, 0x1, P0 ;  /* 0x00000001ff007807 */ /* 0x004fc80000000000 */
[----:B------:R-:W-:-:S07]  /*19e0*/  LOP3.LUT R8, R8, R0, RZ, 0x3c, !PT ;  /* 0x0000000008087212 */ /* 0x000fce00078e3cff */
.L_x_23:
[----:B------:R-:W-:Y:S01]  /*19f0*/  UMOV UR6, 0x400 ;  /* 0x0000040000067882 */ /* 0x000fe20000000000 */
[----:B------:R-:W-:Y:S01]  /*1a00*/  SHF.L.U32 R0, R12, 0x1f, RZ ;  /* 0x0000001f0c007819 */ /* 0x000fe200000006ff */
[----:B-1----:R-:W-:Y:S02]  /*1a10*/  ULEA UR6, UR45, UR6, 0x18 ;  /* 0x000000062d067291 */ /* 0x002fe4000f8ec0ff */
[----:B------:R-:W-:Y:S02]  /*1a20*/  UISETP.GE.U32.AND UP0, UPT, UR48, 0x3f, UPT ;  /* 0x0000003f3000788c */ /* 0x000fe4000bf06070 */
[----:B------:R-:W-:Y:S02]  /*1a30*/  ULEA UR4, UR5, UR6, 0x3 ;  /* 0x0000000605047291 */ /* 0x000fe4000f8e18ff */
[----:B------:R-:W-:Y:S02]  /*1a40*/  ULEA UR11, UR20, UR47, 0x1 ;  /* 0x0000002f140b7291 */ /* 0x000fe4000f8e08ff */
[----:B------:R-:W-:-:S02]  /*1a50*/  ULEA UR35, UR16, UR44, 0x6 ;  /* 0x0000002c10237291 */ /* 0x000fc4000f8e30ff */
[----:B------:R-:W-:Y:S01]  /*1a60*/  USHF.L.U32 UR11, UR11, 0x6, URZ ;  /* 0x000000060b0b7899 */ /* 0x000fe200080006ff */
[----:B------:R-:W-:Y:S02]  /*1a70*/  UMOV UR13, URZ ;  /* 0x000000ff000d7c82 */ /* 0x000fe40008000000 */
[----:B------:R1:W2:Y:S01]  /*1a80*/  SYNCS.PHASECHK.TRANS64.TRYWAIT P0, [UR4+0x18], R0 ;  /* 0x00001800ff0075a7 */ /* 0x0002a20008001104 */
[----:B------:R-:W-:Y:S08]  /*1a90*/  BRA.U !UP0, `(.L_x_25) ;  /* 0x0000000108c07547 */ /* 0x000ff0000b800000 */
[----:B------:R-:W-:Y:S01]  /*1aa0*/  UMOV UR7, URZ ;  /* 0x000000ff00077c82 */ /* 0x000fe20008000000 */
[----:B------:R-:W-:-:S05]  /*1ab0*/  UMOV UR4, UR5 ;  /* 0x0000000500047c82 */ /* 0x000fca0008000000 */
.L_x_31:
[----:B------:R-:W-:Y:S01]  /*1ac0*/  ULEA UR33, UR4, UR6, 0x3 ;  /* 0x0000000604217291 */ /* 0x000fe2000f8e18ff */
[----:B------:R-:W-:Y:S01]  /*1ad0*/  @!P3 MOV R2, 0x1800 ;  /* 0x000018000002b802 */ /* 0x000fe20000000f00 */
[----:B--2-4-:R-:W-:Y:S10]  /*1ae0*/  @P0 BRA `(.L_x_26) ;  /* 0x00000000000c0947 */ /* 0x014ff40003800000 */
[----:B------:R-:W-:-:S04]  /*1af0*/  SHF.L.U32 R3, R12, 0x1f, RZ ;  /* 0x0000001f0c037819 */ /* 0x000fc800000006ff */
[----:B------:R-:W2:Y:S02]  /*1b00*/  SYNCS.PHASECHK.TRANS64.TRYWAIT P0, [UR33+0x18], R3 ;  /* 0x00001803ff0075a7 */ /* 0x000ea40008001121 */
[----:B--2---:R-:W-:Y:S05]  /*1b10*/  @!P0 BRA `(.L_x_27) ;  /* 0x0000005c00508947 */ /* 0x004fea0003800000 */
.L_x_26:
[----:B------:R2:W-:Y:S01]  /*1b20*/  @!P3 SYNCS.ARRIVE.TRANS64 RZ, [UR33], R2 ;  /* 0x00000002ffffb9a7 */ /* 0x0005e20008000021 */
[----:B------:R-:W-:-:S04]  /*1b30*/  ULOP3.LUT UR5, UR26, 0x2, URZ, 0xfc, !UPT ;  /* 0x000000021a057892 */ /* 0x000fc8000f8efcff */
[----:B------:R-:W-:-:S09]  /*1b40*/  UISETP.NE.AND UP0, UPT, UR5, 0x2, UPT ;  /* 0x000000020500788c */ /* 0x000fd2000bf05270 */
[----:B------:R-:W-:Y:S05]  /*1b50*/  BRA.U UP0, `(.L_x_28) ;  /* 0x0000000100047547 */ /* 0x000fea000b800000 */
[----:B------:R-:W-:Y:S05]  /*1b60*/  BPT.TRAP 0x1 ;  /* 0x000000040000795c */ /* 0x000fea0000300000 */
.L_x_28:
[----:B------:R-:W-:Y:S04]  /*1b70*/  BSSY.RECONVERGENT B0, `(.L_x_29) ;  /* 0x0000003000007945 */ /* 0x000fe80003800200 */
[----:B------:R-:W-:Y:S05]  /*1b80*/  @P2 BRA `(.L_x_30) ;  /* 0x0000000000042947 */ /* 0x000fea0003800000 */
[----:B------:R-:W-:Y:S05]  /*1b90*/  BPT.TRAP 0x1 ;  /* 0x000000040000795c */ /* 0x000fea0000300000 */
.L_x_30:
[----:B------:R-:W-:Y:S05]  /*1ba0*/  BSYNC.RECONVERGENT B0 ;  /* 0x0000000000007941 */ /* 0x000fea0003800200 */
.L_x_29:
[----:B------:R-:W-:Y:S02]  /*1bb0*/  UIADD3 UR5, UPT, UPT, UR4, 0x1, URZ ;  /* 0x0000000104057890 */ /* 0x000fe4000fffe0ff */
[----:B------:R-:W-:Y:S02]  /*1bc0*/  USHF.L.U32 UR34, UR7, 0x5, URZ ;  /* 0x0000000507227899 */ /* 0x000fe400080006ff */
[----:B------:R-:W-:Y:S02]  /*1bd0*/  UISETP.NE.AND UP0, UPT, UR5, 0x3, UPT ;  /* 0x000000030500788c */ /* 0x000fe4000bf05270 */
[----:B------:R-:W-:Y:S02]  /*1be0*/  UIADD3 UR7, UPT, UPT, UR7, 0x1, URZ ;  /* 0x0000000107077890 */ /* 0x000fe4000fffe0ff */
[----:B------:R-:W-:Y:S02]  /*1bf0*/  USEL UR9, URZ, 0x1, UP0 ;  /* 0x00000001ff097887 */ /* 0x000fe40008000000 */
[----:B------:R-:W-:-:S02]  /*1c00*/  USEL UR5, UR5, URZ, UP0 ;  /* 0x000000ff05057287 */ /* 0x000fc40008000000 */
[----:B------:R-:W-:Y:S02]  /*1c10*/  UIADD3 UR14, UP0, UPT, UR30, 0x180, URZ ;  /* 0x000001801e0e7890 */ /* 0x000fe4000ff1e0ff */
[----:B------:R-:W-:Y:S01]  /*1c20*/  ULEA UR8, UR5, UR6, 0x3 ;  /* 0x0000000605087291 */ /* 0x000fe2000f8e18ff */
[----:B------:R-:W-:Y:S01]  /*1c30*/  LOP3.LUT R12, R12, UR9, RZ, 0x3c, !PT ;  /* 0x000000090c0c7c12 */ /* 0x000fe2000f8e3cff */
[----:B------:R-:W-:Y:S02]  /*1c40*/  ULEA UR32, UR4, UR28, 0xb ;  /* 0x0000001c04207291 */ /* 0x000fe4000f8e58ff */
[----:B------:R-:W-:Y:S01]  /*1c50*/  UIADD3 UR16, UP1, UPT, UR30, 0x80, URZ ;  /* 0x000000801e107890 */ /* 0x000fe2000ff3e0ff */
[----:B-1----:R-:W-:Y:S01]  /*1c60*/  SHF.L.U32 R0, R12, 0x1f, RZ ;  /* 0x0000001f0c007819 */ /* 0x002fe200000006ff */
[----:B------:R-:W-:Y:S02]  /*1c70*/  UIADD3.X UR15, UPT, UPT, URZ, UR31, URZ, UP0, !UPT ;  /* 0x0000001fff0f7290 */ /* 0x000fe400087fe4ff */
[----:B------:R-:W-:Y:S01]  /*1c80*/  UISETP.NE.AND UP0, UPT, UR7, UR25, UPT ;  /* 0x000000190700728c */ /* 0x000fe2000bf05270 */
[----:B------:R3:W4:Y:S01]  /*1c90*/  SYNCS.PHASECHK.TRANS64.TRYWAIT P0, [UR8+0x18], R0 ;  /* 0x00001800ff0075a7 */ /* 0x0007220008001108 */
[----:B------:R-:W-:-:S02]  /*1ca0*/  ULEA UR8, UR4, UR27, 0xc ;  /* 0x0000001b04087291 */ /* 0x000fc4000f8e60ff */
[----:B------:R-:W-:Y:S02]  /*1cb0*/  UIADD3.X UR17, UPT, UPT, URZ, UR31, URZ, UP1, !UPT ;  /* 0x0000001fff117290 */ /* 0x000fe40008ffe4ff */
[----:B------:R-:W-:Y:S02]  /*1cc0*/  UIADD3 UR32, UPT, UPT, UR6, 0x4400, UR32 ;  /* 0x0000440006207890 */ /* 0x000fe4000fffe020 */
[----:B------:R-:W-:Y:S02]  /*1cd0*/  UPRMT UR13, URZ, 0x5410, UR24 ;  /* 0x00005410ff0d7896 */ /* 0x000fe40008000018 */
[----:B------:R-:W-:Y:S02]  /*1ce0*/  UIADD3 UR8, UPT, UPT, UR6, 0x5c00, UR8 ;  /* 0x00005c0006087890 */ /* 0x000fe4000fffe008 */
[----:B------:R-:W-:Y:S01]  /*1cf0*/  UPRMT UR4, URZ, 0x5410, UR21 ;  /* 0x00005410ff047896 */ /* 0x000fe20008000015 */
[----:B------:R-:W-:Y:S01]  /*1d00*/  UMOV UR18, 0x0 ;  /* 0x0000000000127882 */ /* 0x000fe20000000000 */
[----:B------:R-:W-:Y:S01]  /*1d10*/  UMOV UR19, 0x10000000 ;  /* 0x1000000000137882 */ /* 0x000fe20000000000 */
[----:B------:R-:W-:Y:S01]  /*1d20*/  UMOV UR12, UR36 ;  /* 0x00000024000c7c82 */ /* 0x000fe20008000000 */
[----:B------:R-:W-:Y:S01]  /*1d30*/  UMOV UR9, UR33 ;  /* 0x0000002100097c82 */ /* 0x000fe20008000000 */
[----:B------:R-:W-:Y:S01]  /*1d40*/  UMOV UR10, UR34 ;  /* 0x00000022000a7c82 */ /* 0x000fe20008000000 */
[----:B------:R1:W-:Y:S03]  /*1d50*/  UTMALDG.3D.MULTICAST [UR32], [UR16], UR13, desc[UR18] ;  /* 0x00001220100073b4 */ /* 0x0003e6000801180d */
[----:B------:R2:W-:Y:S01]  /*1d60*/  UTMALDG.3D.MULTICAST [UR8], [UR14], UR4, desc[UR18] ;  /* 0x000012080e0073b4 */ /* 0x0005e20008011804 */
[----:B-1----:R-:W-:Y:S01]  /*1d70*/  UMOV UR13, UR25 ;  /* 0x00000019000d7c82 */ /* 0x002fe20008000000 */
[----:B--2---:R-:W-:Y:S01]  /*1d80*/  UMOV UR4, UR5 ;  /* 0x0000000500047c82 */ /* 0x004fe20008000000 */
[----:B---3--:R-:W-:Y:S05]  /*1d90*/  BRA.U UP0, `(.L_x_31) ;  /* 0xfffffffd00487547 */ /* 0x008fea000b83ffff */
.L_x_25:
[----:B------:R-:W-:Y:S01]  /*1da0*/  ULEA UR4, UR5, UR6, 0x3 ;  /* 0x0000000605047291 */ /* 0x000fe2000f8e18ff */
[----:B-1----:R-:W-:Y:S01]  /*1db0*/  SHF.L.U32 R0, R12, 0x1f, RZ ;  /* 0x0000001f0c007819 */ /* 0x002fe200000006ff */
[----:B------:R-:W-:Y:S01]  /*1dc0*/  @!P1 SYNCS.ARRIVE.TRANS64.A1T0 RZ, [UR6+0x58], RZ ;  /* 0x000058ffffff99a7 */ /* 0x000fe20008100006 */
[----:B------:R-:W-:-:S06]  /*1dd0*/  UISETP.GT.AND UP0, UPT, UR43, UR41, UPT ;  /* 0x000000292b00728c */ /* 0x000fcc000bf04270 */
[----:B--2-4-:R1:W2:Y:S03]  /*1de0*/  SYNCS.PHASECHK.TRANS64.TRYWAIT P0, [UR4+0x18], R0 ;  /* 0x00001800ff0075a7 */ /* 0x0142a60008001104 */
[----:B------:R-:W-:Y:S05]  /*1df0*/  BRA.U !UP0, `(.L_x_32) ;  /* 0x0000000108c47547 */ /* 0x000fea000b800000 */
[----:B------:R-:W-:Y:S01]  /*1e00*/  UIADD3 UR29, UPT, UPT, UR46, UR13, URZ ;  /* 0x0000000d2e1d7290 */ /* 0x000fe2000fffe0ff */
[----:B------:R-:W-:-:S11]  /*1e10*/  UMOV UR4, UR5 ;  /* 0x0000000500047c82 */ /* 0x000fd60008000000 */
.L_x_38:
[----:B------:R-:W-:Y:S01]  /*1e20*/  ULEA UR17, UR4, UR6, 0x3 ;  /* 0x0000000604117291 */ /* 0x000fe2000f8e18ff */
[----:B--2---:R-:W-:Y:S01]  /*1e30*/  @!P3 MOV R2, 0x1800 ;  /* 0x000018000002b802 */ /* 0x004fe20000000f00 */
[----:B--2-4-:R-:W-:Y:S10]  /*1e40*/  @P0 BRA `(.L_x_33) ;  /* 0x00000000000c0947 */ /* 0x014ff40003800000 */
[----:B------:R-:W-:-:S04]  /*1e50*/  SHF.L.U32 R3, R12, 0x1f, RZ ;  /* 0x0000001f0c037819 */ /* 0x000fc800000006ff */
[----:B------:R-:W2:Y:S02]  /*1e60*/  SYNCS.PHASECHK.TRANS64.TRYWAIT P0, [UR17+0x18], R3 ;  /* 0x00001803ff0075a7 */ /* 0x000ea40008001111 */
[----:B--2---:R-:W-:Y:S05]  /*1e70*/  @!P0 BRA `(.L_x_34) ;  /* 0x0000005800908947 */ /* 0x004fea0003800000 */
.L_x_33:
[----:B------:R2:W-:Y:S01]  /*1e80*/  @!P3 SYNCS.ARRIVE.TRANS64 RZ, [UR17], R2 ;  /* 0x00000002ffffb9a7 */ /* 0x0005e20008000011 */
[----:B------:R-:W-:-:S04]  /*1e90*/  ULOP3.LUT UR5, UR26, 0x2, URZ, 0xfc, !UPT ;  /* 0x000000021a057892 */ /* 0x000fc8000f8efcff */
[----:B------:R-:W-:-:S09]  /*1ea0*/  UISETP.NE.AND UP0, UPT, UR5, 0x2, UPT ;  /* 0x000000020500788c */ /* 0x000fd2000bf05270 */
[----:B------:R-:W-:Y:S05]  /*1eb0*/  BRA.U UP0, `(.L_x_35) ;  /* 0x0000000100047547 */ /* 0x000fea000b800000 */
[----:B------:R-:W-:Y:S05]  /*1ec0*/  BPT.TRAP 0x1 ;  /* 0x000000040000795c */ /* 0x000fea0000300000 */
.L_x_35:
[----:B------:R-:W-:Y:S04]  /*1ed0*/  BSSY.RECONVERGENT B0, `(.L_x_36) ;  /* 0x0000003000007945 */ /* 0x000fe80003800200 */
[----:B------:R-:W-:Y:S05]  /*1ee0*/  @P2 BRA `(.L_x_37) ;  /* 0x0000000000042947 */ /* 0x000fea0003800000 */
[----:B------:R-:W-:Y:S05]  /*1ef0*/  BPT.TRAP 0x1 ;  /* 0x000000040000795c */ /* 0x000fea0000300000 */
.L_x_37:
[----:B------:R-:W-:Y:S05]  /*1f00*/  BSYNC.RECONVERGENT B0 ;  /* 0x0000000000007941 */ /* 0x000fea0003800200 */
.L_x_36:
        /* <DEDUP_REMOVED lines=13> */
[----:B------:R-:W-:Y:S01]  /*1fe0*/  ULEA UR8, UR4, UR27, 0xc ;  /* 0x0000001b04087291 */ /* 0x000fe2000f8e60ff */
[----:B------:R3:W4:Y:S01]  /*1ff0*/  SYNCS.PHASECHK.TRANS64.TRYWAIT P0, [UR7+0x18], R0 ;  /* 0x00001800ff0075a7 */ /* 0x0007220008001107 */
[----:B------:R-:W-:-:S02]  /*2000*/  UISETP.NE.AND UP0, UPT, UR13, UR29, UPT ;  /* 0x0000001d0d00728c */ /* 0x000fc4000bf05270 */
[----:B------:R-:W-:Y:S02]  /*2010*/  UIADD3 UR16, UPT, UPT, UR6, 0x4400, UR16 ;  /* 0x0000440006107890 */ /* 0x000fe4000fffe010 */
[----:B------:R-:W-:Y:S02]  /*2020*/  UIADD3.X UR23, UPT, UPT, URZ, UR31, URZ, UP1, !UPT ;  /* 0x0000001fff177290 */ /* 0x000fe40008ffe4ff */
        /* <DEDUP_REMOVED lines=8> */
[----:B------:R-:W-:Y:S01]  /*20b0*/  UMOV UR9, UR17 ;  /* 0x0000001100097c82 */ /* 0x000fe20008000000 */
[----:B------:R-:W-:Y:S01]  /*20c0*/  UMOV UR10, UR18 ;  /* 0x00000012000a7c82 */ /* 0x000fe20008000000 */
[----:B------:R-:W-:Y:S01]  /*20d0*/  UTMALDG.3D.MULTICAST [UR16], [UR22], UR7, desc[UR32] ;  /* 0x00002010160073b4 */ /* 0x000fe20008011807 */
[----:B------:R1:W-:Y:S02]  /*20e0*/  UTMALDG.3D.MULTICAST [UR8], [UR14], UR4, desc[UR32] ;  /* 0x000020080e0073b4 */ /* 0x0003e40008011804 */
[----:B-1----:R-:W-:Y:S01]  /*20f0*/  UMOV UR4, UR5 ;  /* 0x0000000500047c82 */ /* 0x002fe20008000000 */
[----:B---3--:R-:W-:Y:S05]  /*2100*/  BRA.U UP0, `(.L_x_38) ;  /* 0xfffffffd00447547 */ /* 0x008fea000b83ffff */
.L_x_32:
[C---:B------:R-:W-:Y:S01]  /*2110*/  LEA R3, R11.reuse, UR6, 0x3 ;  /* 0x000000060b037c11 */ /* 0x040fe2000f8e18ff */
[----:B------:R-:W-:Y:S01]  /*2120*/  NOP ;  /* 0x0000000000007918 */ /* 0x000fe20000000000 */
[----:B-1----:R-:W-:Y:S02]  /*2130*/  SHF.L.U32 R0, R10, 0x1f, RZ ;  /* 0x0000001f0a007819 */ /* 0x002fe400000006ff */
[----:B------:R-:W-:Y:S02]  /*2140*/  LEA R4, R11, UR6, 0x4 ;  /* 0x000000060b047c11 */ /* 0x000fe4000f8e20ff */
[----:B--2-4-:R-:W1:Y:S02]  /*2150*/  SYNCS.PHASECHK.TRANS64.TRYWAIT P0, [R3+URZ+0x60], R0 ;  /* 0x00006000030075a7 */ /* 0x014e6400080011ff */
[----:B-1----:R-:W-:Y:S05]  /*2160*/  @!P0 BRA `(.L_x_39) ;  /* 0x0000005400ec8947 */ /* 0x002fea0003800000 */
.L_x_114:
[----:B------:R-:W2:Y:S01]  /*2170*/  LDS.128 R4, [R4+0xf0] ;  /* 0x0000f00004047984 */ /* 0x000ea20000000c00 */
[----:B------:R-:W-:Y:S01]  /*2180*/  UISETP.GE.AND UP0, UPT, UR42, 0x1, UPT ;  /* 0x000000012a00788c */ /* 0x000fe2000bf06270 */
[----:B------:R-:W-:Y:S01]  /*2190*/  @!PT LDS RZ, [RZ] ;  /* 0x00000000fffff984 */ /* 0x000fe20000000800 */
[----:B------:R-:W-:Y:S01]  /*21a0*/  @!PT LDS RZ, [RZ] ;  /* 0x00000000fffff984 */ /* 0x000fe20000000800 */
[----:B------:R-:W-:Y:S01]  /*21b0*/  @!PT LDS RZ, [RZ] ;  /* 0x00000000fffff984 */ /* 0x000fe20000000800 */
[----:B------:R-:W-:Y:S01]  /*21c0*/  @!PT LDS RZ, [RZ] ;  /* 0x00000000fffff984 */ /* 0x000fe20000000800 */
[----:B------:R3:W-:Y:S06]  /*21d0*/  MEMBAR.ALL.CTA ;  /* 0x0000000000007992 */ /* 0x0007ec0000008000 */
[----:B---3--:R-:W3:Y:S01]  /*21e0*/  FENCE.VIEW.ASYNC.S ;  /* 0x00000000000073c6 */ /* 0x008ee20000000000 */
[----:B--2---:R-:W-:-:S13]  /*21f0*/  LOP3.LUT P0, RZ, R6, 0x1, RZ, 0xc0, !PT ;  /* 0x0000000106ff7812 */ /* 0x004fda000780c0ff */
[----:B---3--:R-:W-:Y:S01]  /*2200*/  VOTEU.ANY UP1, P0 ;  /* 0x0000000000ff7886 */ /* 0x008fe20000020100 */
[----:B------:R-:W-:-:S13]  /*2210*/  PLOP3.LUT P0, PT, PT, PT, UP1, 0x80, 0x8 ;  /* 0x000000000008781c */ /* 0x000fda0003f0f018 */
[----:B-1----:R-:W-:Y:S02]  /*2220*/  @P0 LOP3.LUT R0, R5, 0xffff, RZ, 0xc0, !PT ;  /* 0x0000ffff05000812 */ /* 0x002fe400078ec0ff */
[----:B------:R-:W-:Y:S02]  /*2230*/  @P0 MOV R2, R4 ;  /* 0x0000000400020202 */ /* 0x000fe40000000f00 */
[----:B------:R-:W-:Y:S01]  /*2240*/  @P0 R2UR UR7, R0 ;  /* 0x00000000000702ca */ /* 0x000fe200000e0000 */
[----:B------:R-:W-:Y:S01]  /*2250*/  VIADD R0, R3, 0x70 ;  /* 0x0000007003007836 */ /* 0x000fe20000000000 */
[----:B------:R-:W-:Y:S02]  /*2260*/  @P0 SHF.R.U32.HI R4, RZ, 0x10, R5 ;  /* 0x00000010ff040819 */ /* 0x000fe40000011605 */
[----:B------:R-:W-:Y:S02]  /*2270*/  @P0 R2UR UR8, R2 ;  /* 0x00000000020802ca */ /* 0x000fe400000e0000 */
[----:B------:R-:W-:-:S02]  /*2280*/  PRMT R0, RZ, 0x654, R0 ;  /* 0x00000654ff007816 */ /* 0x000fc40000000000 */
[----:B------:R-:W-:Y:S02]  /*2290*/  @P0 R2UR UR4, R4 ;  /* 0x00000000040402ca */ /* 0x000fe400000e0000 */
[----:B------:R1:W-:Y:S03]  /*22a0*/  SYNCS.ARRIVE.TRANS64.RED.A1T0 RZ, [R0+URZ], RZ ;  /* 0x000000ff00ff79a7 */ /* 0x0003e600081004ff */
[----:B------:R-:W-:-:S04]  /*22b0*/  @UP1 UMOV UR37, UR7 ;  /* 0x0000000700251c82 */ /* 0x000fc80008000000 */
[----:B------:R-:W-:-:S04]  /*22c0*/  @UP1 UMOV UR38, UR8 ;  /* 0x0000000800261c82 */ /* 0x000fc80008000000 */
[----:B------:R-:W-:Y:S01]  /*22d0*/  @UP1 UMOV UR36, UR4 ;  /* 0x0000000400241c82 */ /* 0x000fe20008000000 */
[----:B------:R-:W-:Y:S05]  /*22e0*/  BRA.U !UP0, `(.L_x_40) ;  /* 0x0000000108d47547 */ /* 0x000fea000b800000 */
[----:B------:R-:W2:Y:S01]  /*22f0*/  LDCU.128 UR12, c[0x0][0xb10] ;  /* 0x00016200ff0c77ac */ /* 0x000ea20008000c00 */
[----:B------:R-:W3:Y:S01]  /*2300*/  LDCU UR29, c[0x0][0xb20] ;  /* 0x00016400ff1d77ac */ /* 0x000ee20008000800 */
[----:B------:R-:W4:Y:S01]  /*2310*/  LDCU UR20, c[0x0][0xb0c] ;  /* 0x00016180ff1477ac */ /* 0x000f220008000800 */
[----:B------:R-:W1:Y:S01]  /*2320*/  LDCU.64 UR10, c[0x0][0xb28] ;  /* 0x00016500ff0a77ac */ /* 0x000e620008000a00 */
[----:B------:R-:W-:Y:S02]  /*2330*/  UISETP.NE.AND UP3, UPT, UR42, 0x1, UPT ;  /* 0x000000012a00788c */ /* 0x000fe4000bf65270 */
[----:B--2---:R-:W-:Y:S02]  /*2340*/  UIMAD.WIDE.U32 UR16, UR39, UR15, URZ ;  /* 0x0000000f271072a5 */ /* 0x004fe4000f8e00ff */
[----:B------:R-:W-:Y:S02]  /*2350*/  UIMAD.WIDE.U32 UR8, UR40, UR12, URZ ;  /* 0x0000000c280872a5 */ /* 0x000fe4000f8e00ff */
[----:B------:R-:W-:-:S02]  /*2360*/  UISETP.NE.AND UP0, UPT, UR14, 0x1, UPT ;  /* 0x000000010e00788c */ /* 0x000fc4000bf05270 */
[----:B------:R-:W-:Y:S01]  /*2370*/  UIMAD.WIDE.U32 UR22, UR37, UR15, URZ ;  /* 0x0000000f251672a5 */ /* 0x000fe2000f8e00ff */
[----:B------:R-:W-:Y:S02]  /*2380*/  UMOV UR16, UR17 ;  /* 0x0000001100107c82 */ /* 0x000fe40008000000 */
[----:B------:R-:W-:Y:S01]  /*2390*/  UMOV UR8, UR9 ;  /* 0x0000000900087c82 */ /* 0x000fe20008000000 */
[----:B---3--:R-:W-:Y:S02]  /*23a0*/  USHF.R.U32.HI UR16, URZ, UR29, UR16 ;  /* 0x0000001dff107299 */ /* 0x008fe40008011610 */
[----:B----4-:R-:W-:Y:S02]  /*23b0*/  UISETP.NE.AND UP2, UPT, UR20, 0x1, UPT ;  /* 0x000000011400788c */ /* 0x010fe4000bf45270 */
[----:B------:R-:W-:Y:S02]  /*23c0*/  USHF.R.U32.HI UR8, URZ, UR13, UR8 ;  /* 0x0000000dff087299 */ /* 0x000fe40008011608 */
[----:B------:R-:W-:-:S02]  /*23d0*/  USEL UR7, UR39, UR16, !UP0 ;  /* 0x0000001027077287 */ /* 0x000fc4000c000000 */
[----:B------:R-:W-:Y:S02]  /*23e0*/  USEL UR8, UR40, UR8, !UP2 ;  /* 0x0000000828087287 */ /* 0x000fe4000d000000 */
[----:B-1----:R-:W-:Y:S01]  /*23f0*/  UIMAD.WIDE.U32 UR16, UR7, UR10, URZ ;  /* 0x0000000a071072a5 */ /* 0x002fe2000f8e00ff */
[----:B------:R-:W-:Y:S01]  /*2400*/  UMOV UR4, UR23 ;  /* 0x0000001700047c82 */ /* 0x000fe20008000000 */
[----:B------:R-:W-:Y:S02]  /*2410*/  UIMAD.WIDE.U32 UR18, UR38, UR12, URZ ;  /* 0x0000000c261272a5 */ /* 0x000fe4000f8e00ff */
[----:B------:R-:W-:-:S03]  /*2420*/  UIMAD.WIDE.U32 UR22, UR8, UR10, URZ ;  /* 0x0000000a081672a5 */ /* 0x000fc6000f8e00ff */
[----:B------:R-:W-:Y:S01]  /*2430*/  UMOV UR16, UR17 ;  /* 0x0000001100107c82 */ /* 0x000fe20008000000 */
[----:B------:R-:W-:Y:S02]  /*2440*/  USHF.R.U32.HI UR4, URZ, UR29, UR4 ;  /* 0x0000001dff047299 */ /* 0x000fe40008011604 */
[----:B------:R-:W-:Y:S01]  /*2450*/  @UP3 USHF.R.U32.HI UR7, URZ, UR11, UR16 ;  /* 0x0000000bff073299 */ /* 0x000fe20008011610 */
[----:B------:R-:W-:Y:S01]  /*2460*/  UMOV UR18, UR19 ;  /* 0x0000001300127c82 */ /* 0x000fe20008000000 */
[----:B------:R-:W-:Y:S01]  /*2470*/  UMOV UR22, UR23 ;  /* 0x0000001700167c82 */ /* 0x000fe20008000000 */
[----:B------:R-:W-:Y:S02]  /*2480*/  USHF.R.U32.HI UR13, URZ, UR13, UR18 ;  /* 0x0000000dff0d7299 */ /* 0x000fe40008011612 */
[----:B------:R-:W-:Y:S02]  /*2490*/  USEL UR4, UR37, UR4, !UP0 ;  /* 0x0000000425047287 */ /* 0x000fe4000c000000 */
[----:B------:R-:W-:-:S02]  /*24a0*/  @UP3 USHF.R.U32.HI UR8, URZ, UR11, UR22 ;  /* 0x0000000bff083299 */ /* 0x000fc40008011616 */
[----:B------:R-:W-:Y:S02]  /*24b0*/  UIMAD UR9, UR42, UR7, URZ ;  /* 0x000000072a0972a4 */ /* 0x000fe4000f8e02ff */
[----:B------:R-:W-:Y:S02]  /*24c0*/  USEL UR7, UR38, UR13, !UP2 ;  /* 0x0000000d26077287 */ /* 0x000fe4000d000000 */
[----:B------:R-:W-:Y:S02]  /*24d0*/  UIMAD UR12, UR42, UR8, URZ ;  /* 0x000000082a0c72a4 */ /* 0x000fe4000f8e02ff */
[----:B------:R-:W-:Y:S02]  /*24e0*/  UISETP.GE.AND UP0, UPT, UR4, UR9, UPT ;  /* 0x000000090400728c */ /* 0x000fe4000bf06270 */
[----:B------:R-:W-:Y:S02]  /*24f0*/  UIMAD.WIDE.U32 UR16, UR4, UR10, URZ ;  /* 0x0000000a041072a5 */ /* 0x000fe4000f8e00ff */
[----:B------:R-:W-:-:S02]  /*2500*/  UISETP.GE.OR UP0, UPT, UR7, UR12, UP0 ;  /* 0x0000000c0700728c */ /* 0x000fc40008706670 */
        /* <DEDUP_REMOVED lines=19> */
.L_x_40:
[----:B------:R-:W2:Y:S02]  /*2640*/  LDCU UR4, c[0x0][0xb30] ;  /* 0x00016600ff0477ac */ /* 0x000ea40008000800 */
[----:B--2---:R-:W-:-:S09]  /*2650*/  UISETP.NE.AND UP0, UPT, UR4, 0x1, UPT ;  /* 0x000000010400788c */ /* 0x004fd2000bf05270 */
[----:B------:R-:W-:Y:S05]  /*2660*/  BRA.U UP0, `(.L_x_41) ;  /* 0x0000000100447547 */ /* 0x000fea000b800000 */
        /* <DEDUP_REMOVED lines=17> */
.L_x_41:
[----:B------:R-:W-:Y:S01]  /*2780*/  VIADD R11, R11, 0x1 ;  /* 0x000000010b0b7836 */ /* 0x000fe20000000000 */
[----:B------:R-:W-:Y:S01]  /*2790*/  R2UR UR4, R76 ;  /* 0x000000004c0472ca */ /* 0x000fe200000e0000 */
[----:B------:R-:W-:Y:S01]  /*27a0*/  UIADD3 UR16, UPT, UPT, UR38, UR63, URZ ;  /* 0x0000003f26107290 */ /* 0x000fe2000fffe0ff */
[----:B------:R-:W-:Y:S02]  /*27b0*/  PLOP3.LUT P1, PT, PT, PT, PT, 0x80, 0x8 ;  /* 0x000000000008781c */ /* 0x000fe40003f2f070 */
[----:B------:R-:W-:-:S04]  /*27c0*/  ISETP.NE.AND P0, PT, R11, 0x2, PT ;  /* 0x000000020b00780c */ /* 0x000fc80003f05270 */
[----:B-1----:R-:W-:Y:S02]  /*27d0*/  SEL R0, RZ, 0x1, P0 ;  /* 0x00000001ff007807 */ /* 0x002fe40000000000 */
[----:B------:R-:W-:Y:S02]  /*27e0*/  SEL R11, R11, RZ, P0 ;  /* 0x000000ff0b0b7207 */ /* 0x000fe40000000000 */
[----:B------:R-:W-:Y:S01]  /*27f0*/  LOP3.LUT R10, R10, R0, RZ, 0x3c, !PT ;  /* 0x000000000a0a7212 */ /* 0x000fe200078e3cff */
[----:B------:R-:W-:Y:S01]  /*2800*/  UIADD3 UR20, UPT, UPT, UR37, UR4, URZ ;  /* 0x0000000425147290 */ /* 0x000fe2000fffe0ff */
[----:B------:R-:W-:Y:S11]  /*2810*/  BRA.U UP1, `(.L_x_42) ;  /* 0xfffffff101347547 */ /* 0x000ff6000b83ffff */
[----:B------:R-:W-:Y:S01]  /*2820*/  UIADD3 UR6, UPT, UPT, UR6, 0x18, URZ ;  /* 0x0000001806067890 */ /* 0x000fe2000fffe0ff */
[----:B------:R-:W-:-:S03]  /*2830*/  SHF.L.U32 R2, R12, 0x1f, RZ ;  /* 0x0000001f0c027819 */ /* 0x000fc600000006ff */
[----:B------:R-:W-:-:S09]  /*2840*/  ULEA UR4, UR5, UR6, 0x3 ;  /* 0x0000000605047291 */ /* 0x000fd2000f8e18ff */
[----:B------:R-:W1:Y:S02]  /*2850*/  SYNCS.PHASECHK.TRANS64.TRYWAIT P0, [UR4], R2 ;  /* 0x00000002ff0075a7 */ /* 0x000e640008001104 */
[----:B-1----:R-:W-:Y:S05]  /*2860*/  @!P0 BRA `(.L_x_43) ;  /* 0x0000005000408947 */ /* 0x002fea0003800000 */
.L_x_116:
[----:B------:R-:W-:-:S04]  /*2870*/  UIADD3 UR4, UPT, UPT, UR5, 0x1, URZ ;  /* 0x0000000105047890 */ /* 0x000fc8000fffe0ff */
[----:B------:R-:W-:-:S04]  /*2880*/  UISETP.NE.AND UP0, UPT, UR4, 0x3, UPT ;  /* 0x000000030400788c */ /* 0x000fc8000bf05270 */
[----:B------:R-:W-:Y:S02]  /*2890*/  USEL UR7, URZ, 0x1, UP0 ;  /* 0x00000001ff077887 */ /* 0x000fe40008000000 */
[----:B------:R-:W-:-:S04]  /*28a0*/  USEL UR4, UR4, URZ, UP0 ;  /* 0x000000ff04047287 */ /* 0x000fc80008000000 */
[----:B------:R-:W-:Y:S01]  /*28b0*/  ULEA UR5, UR4, UR6, 0x3 ;  /* 0x0000000604057291 */ /* 0x000fe2000f8e18ff */
[----:B------:R-:W-:-:S04]  /*28c0*/  LOP3.LUT R12, R12, UR7, RZ, 0x3c, !PT ;  /* 0x000000070c0c7c12 */ /* 0x000fc8000f8e3cff */
[----:B-1----:R-:W-:-:S04]  /*28d0*/  SHF.L.U32 R2, R12, 0x1f, RZ ;  /* 0x0000001f0c027819 */ /* 0x002fc800000006ff */
[----:B------:R-:W1:Y:S02]  /*28e0*/  SYNCS.PHASECHK.TRANS64.TRYWAIT P0, [UR5], R2 ;  /* 0x00000002ff0075a7 */ /* 0x000e640008001105 */
[----:B-1----:R-:W-:Y:S05]  /*28f0*/  @!P0 BRA `(.L_x_44) ;  /* 0x0000005000348947 */ /* 0x002fea0003800000 */
.L_x_118:
[----:B------:R-:W-:-:S04]  /*2900*/  UIADD3 UR4, UPT, UPT, UR4, 0x1, URZ ;  /* 0x0000000104047890 */ /* 0x000fc8000fffe0ff */
[----:B------:R-:W-:-:S04]  /*2910*/  UISETP.NE.AND UP0, UPT, UR4, 0x3, UPT ;  /* 0x000000030400788c */ /* 0x000fc8000bf05270 */
[----:B------:R-:W-:Y:S02]  /*2920*/  USEL UR5, URZ, 0x1, UP0 ;  /* 0x00000001ff057887 */ /* 0x000fe40008000000 */
[----:B------:R-:W-:-:S04]  /*2930*/  USEL UR4, UR4, URZ, UP0 ;  /* 0x000000ff04047287 */ /* 0x000fc80008000000 */
[----:B------:R-:W-:Y:S01]  /*2940*/  ULEA UR4, UR4, UR6, 0x3 ;  /* 0x0000000604047291 */ /* 0x000fe2000f8e18ff */
[----:B-1----:R-:W-:-:S04]  /*2950*/  LOP3.LUT R2, R12, UR5, RZ, 0x3c, !PT ;  /* 0x000000050c027c12 */ /* 0x002fc8000f8e3cff */
[----:B------:R-:W-:Y:S01]  /*2960*/  SHF.L.U32 R2, R2, 0x1f, RZ ;  /* 0x0000001f02027819 */ /* 0x000fe200000006ff */
[----:B------:R-:W-:-:S07]  /*2970*/  IMAD.U32 R0, RZ, RZ, UR4 ;  /* 0x00000004ff007e24 */ /* 0x000fce000f8e00ff */
.L_x_45:
[----:B-1----:R1:W2:Y:S02]  /*2980*/  SYNCS.PHASECHK.TRANS64.TRYWAIT P0, [R0+URZ], R2 ;  /* 0x00000002000075a7 */ /* 0x0022a400080011ff */
[----:B--2---:R-:W-:Y:S05]  /*2990*/  @!P0 NANOSLEEP.SYNCS 0x989680 ;  /* 0x009896800000895d */ /* 0x004fea0003900000 */
[----:B------:R-:W2:Y:S02]  /*29a0*/  @!P0 SYNCS.PHASECHK.TRANS64 P0, [R0+URZ], R2 ;  /* 0x00000002000085a7 */ /* 0x000ea400080010ff */
[----:B--2---:R-:W-:Y:S05]  /*29b0*/  @P0 EXIT ;  /* 0x000000000000094d */ /* 0x004fea0003800000 */
[----:B------:R-:W-:Y:S05]  /*29c0*/  BRA `(.L_x_45) ;  /* 0xfffffffc00ec7947 */ /* 0x000fea000383ffff */
.L_x_22:
[----:B------:R-:W-:-:S04]  /*29d0*/  UISETP.NE.AND UP0, UPT, UR45, URZ, UPT ;  /* 0x000000ff2d00728c */ /* 0x000fc8000bf05270 */
[----:B------:R-:W-:-:S09]  /*29e0*/  UISETP.NE.OR UP0, UPT, UR17, 0x1, UP0 ;  /* 0x000000011100788c */ /* 0x000fd20008705670 */
[----:B------:R-:W-:Y:S05]  /*29f0*/  BRA.U UP0, `(.L_x_46) ;  /* 0x0000000500487547 */ /* 0x000fea000b800000 */
[----:B------:R-:W-:Y:S01]  /*2a00*/  ISETP.GE.U32.AND P2, PT, R0, 0x4, PT ;  /* 0x000000040000780c */ /* 0x000fe20003f46070 */
[----:B------:R-:W-:Y:S01]  /*2a10*/  IMAD.MOV.U32 R12, RZ, RZ, 0x1 ;  /* 0x00000001ff0c7424 */ /* 0x000fe200078e00ff */
[----:B------:R-:W-:Y:S02]  /*2a20*/  CS2R R10, SRZ ;  /* 0x00000000000a7805 */ /* 0x000fe4000001ff00 */
[----:B------:R-:W-:Y:S01]  /*2a30*/  CS2R R8, SRZ ;  /* 0x0000000000087805 */ /* 0x000fe2000001ff00 */
[----:B------:R-:W-:Y:S01]  /*2a40*/  UMOV UR6, 0x400 ;  /* 0x0000040000067882 */ /* 0x000fe20000000000 */
[----:B------:R-:W-:Y:S01]  /*2a50*/  UMOV UR5, URZ ;  /* 0x000000ff00057c82 */ /* 0x000fe20008000000 */
[----:B------:R-:W-:-:S12]  /*2a60*/  ULEA UR6, UR45, UR6, 0x18 ;  /* 0x000000062d067291 */ /* 0x000fd8000f8ec0ff */
.L_x_50:
[----:B------:R-:W-:Y:S02]  /*2a70*/  LEA R2, R8, UR6, 0x3 ;  /* 0x0000000608027c11 */ /* 0x000fe4000f8e18ff */
[----:B------:R-:W-:-:S03]  /*2a80*/  SHF.L.U32 R4, R9, 0x1f, RZ ;  /* 0x0000001f09047819 */ /* 0x000fc600000006ff */
[----:B------:R-:W-:Y:S01]  /*2a90*/  VIADD R5, R2, 0xd0 ;  /* 0x000000d002057836 */ /* 0x000fe20000000000 */
[----:B------:R-:W2:Y:S02]  /*2aa0*/  SYNCS.PHASECHK.TRANS64.TRYWAIT P0, [R2+URZ+0xc0], R4 ;  /* 0x0000c004020075a7 */ /* 0x000ea400080011ff */
[----:B--2---:R-:W-:Y:S05]  /*2ab0*/  @!P0 BRA `(.L_x_47) ;  /* 0x0000004c00dc8947 */ /* 0x004fea0003800000 */
.L_x_119:
[----:B------:R-:W-:Y:S01]  /*2ac0*/  ULEA UR4, UR5, UR6, 0x3 ;  /* 0x0000000605047291 */ /* 0x000fe2000f8e18ff */
[----:B--2---:R-:W-:Y:S01]  /*2ad0*/  PRMT R2, RZ, 0x654, R5 ;  /* 0x00000654ff027816 */ /* 0x004fe20000000005 */
[----:B------:R-:W-:Y:S01]  /*2ae0*/  @!P2 IMAD.MOV.U32 R4, RZ, RZ, 0x10 ;  /* 0x00000010ff04a424 */ /* 0x000fe200078e00ff */
[----:B------:R-:W-:Y:S01]  /*2af0*/  SHF.L.U32 R5, R12, 0x1f, RZ ;  /* 0x0000001f0c057819 */ /* 0x000fe200000006ff */
[----:B------:R-:W-:Y:S01]  /*2b00*/  UIADD3 UR7, UPT, UPT, UR4, 0x60, URZ ;  /* 0x0000006004077890 */ /* 0x000fe2000fffe0ff */
[----:B------:R2:W-:Y:S05]  /*2b10*/  SYNCS.ARRIVE.TRANS64.RED.A1T0 RZ, [R2+URZ], RZ ;  /* 0x000000ff02ff79a7 */ /* 0x0005ea00081004ff */
[----:B------:R-:W-:Y:S01]  /*2b20*/  IMAD.U32 R6, RZ, RZ, UR7 ;  /* 0x00000007ff067e24 */ /* 0x000fe2000f8e00ff */
[----:B------:R-:W3:Y:S04]  /*2b30*/  SYNCS.PHASECHK.TRANS64.TRYWAIT P0, [UR4+0x70], R5 ;  /* 0x00007005ff0075a7 */ /* 0x000ee80008001104 */
[----:B------:R-:W-:Y:S01]  /*2b40*/  PRMT R6, R0, 0x654, R6 ;  /* 0x0000065400067816 */ /* 0x000fe20000000006 */
[----:B--23--:R-:W-:Y:S06]  /*2b50*/  @!P0 BRA `(.L_x_48) ;  /* 0x0000004c00c88947 */ /* 0x00cfec0003800000 */
.L_x_121:
[----:B------:R-:W-:Y:S01]  /*2b60*/  ULEA UR8, UR5, UR6, 0x4 ;  /* 0x0000000605087291 */ /* 0x000fe2000f8e20ff */
[----:B------:R-:W-:Y:S01]  /*2b70*/  SEL R3, R6, R3, !P2 ;  /* 0x0000000306037207 */ /* 0x000fe20005000000 */
[----:B------:R-:W-:Y:S01]  /*2b80*/  UIADD3 UR9, UPT, UPT, UR4, 0x60, URZ ;  /* 0x0000006004097890 */ /* 0x000fe2000fffe0ff */
[----:B--2---:R-:W-:Y:S01]  /*2b90*/  LEA R2, R11, UR6, 0x3 ;  /* 0x000000060b027c11 */ /* 0x004fe2000f8e18ff */
[----:B------:R-:W-:Y:S01]  /*2ba0*/  UIADD3 UR8, UPT, UPT, UR8, 0xf0, URZ ;  /* 0x000000f008087890 */ /* 0x000fe2000fffe0ff */
[----:B------:R2:W-:Y:S01]  /*2bb0*/  @!P2 SYNCS.ARRIVE.TRANS64.RED RZ, [R3+URZ], R4 ;  /* 0x0000000403ffa9a7 */ /* 0x0005e200080004ff */
[----:B------:R-:W-:Y:S01]  /*2bc0*/  UIADD3 UR4, UPT, UPT, UR5, 0x1, URZ ;  /* 0x0000000105047890 */ /* 0x000fe2000fffe0ff */
[----:B------:R-:W-:-:S03]  /*2bd0*/  VIADD R8, R8, 0x1 ;  /* 0x0000000108087836 */ /* 0x000fc60000000000 */
[----:B------:R-:W-:Y:S02]  /*2be0*/  UISETP.NE.AND UP0, UPT, UR4, 0x2, UPT ;  /* 0x000000020400788c */ /* 0x000fe4000bf05270 */
[----:B------:R-:W-:Y:S01]  /*2bf0*/  ISETP.NE.AND P0, PT, R8, 0x2, PT ;  /* 0x000000020800780c */ /* 0x000fe20003f05270 */
[----:B------:R-:W-:Y:S06]  /*2c00*/  UGETNEXTWORKID.BROADCAST [UR8], [UR9] ;  /* 0x00000000080073ca */ /* 0x000fec0008000100 */
[----:B------:R-:W-:Y:S02]  /*2c10*/  USEL UR7, URZ, 0x1, UP0 ;  /* 0x00000001ff077887 */ /* 0x000fe40008000000 */
[----:B------:R-:W-:-:S04]  /*2c20*/  USEL UR5, UR4, URZ, UP0 ;  /* 0x000000ff04057287 */ /* 0x000fc80008000000 */
[----:B------:R-:W-:Y:S02]  /*2c30*/  LOP3.LUT R12, R12, UR7, RZ, 0x3c, !PT ;  /* 0x000000070c0c7c12 */ /* 0x000fe4000f8e3cff */
[----:B--2---:R-:W-:-:S04]  /*2c40*/  SHF.L.U32 R4, R10, 0x1f, RZ ;  /* 0x0000001f0a047819 */ /* 0x004fc800000006ff */
[----:B------:R-:W2:Y:S02]  /*2c50*/  SYNCS.PHASECHK.TRANS64.TRYWAIT P1, [R2+URZ+0x60], R4 ;  /* 0x00006004020075a7 */ /* 0x000ea400080211ff */
[----:B--2---:R-:W-:Y:S05]  /*2c60*/  @!P1 BRA `(.L_x_49) ;  /* 0x0000004c009c9947 */ /* 0x004fea0003800000 */
.L_x_122:
[C---:B--2---:R-:W-:Y:S01]  /*2c70*/  LEA R4, R11.reuse, UR6, 0x4 ;  /* 0x000000060b047c11 */ /* 0x044fe2000f8e20ff */
[----:B------:R-:W-:Y:S01]  /*2c80*/  VIADD R2, R2, 0x70 ;  /* 0x0000007002027836 */ /* 0x000fe20000000000 */
[----:B------:R-:W-:Y:S01]  /*2c90*/  SEL R8, R8, RZ, P0 ;  /* 0x000000ff08087207 */ /* 0x000fe20000000000 */
[----:B------:R-:W-:-:S03]  /*2ca0*/  VIADD R11, R11, 0x1 ;  /* 0x000000010b0b7836 */ /* 0x000fc60000000000 */
[----:B------:R-:W2:Y:S01]  /*2cb0*/  LDS.128 R4, [R4+0xf0] ;  /* 0x0000f00004047984 */ /* 0x000ea20000000c00 */
[----:B------:R-:W-:Y:S02]  /*2cc0*/  PRMT R2, RZ, 0x654, R2 ;  /* 0x00000654ff027816 */ /* 0x000fe40000000002 */
[C---:B------:R-:W-:Y:S01]  /*2cd0*/  ISETP.NE.AND P1, PT, R11.reuse, 0x2, PT ;  /* 0x000000020b00780c */ /* 0x040fe20003f25270 */
[----:B------:R-:W-:Y:S01]  /*2ce0*/  @!PT LDS RZ, [RZ] ;  /* 0x00000000fffff984 */ /* 0x000fe20000000800 */
[----:B------:R-:W-:Y:S01]  /*2cf0*/  @!PT LDS RZ, [RZ] ;  /* 0x00000000fffff984 */ /* 0x000fe20000000800 */
[----:B------:R-:W-:Y:S01]  /*2d00*/  @!PT LDS RZ, [RZ] ;  /* 0x00000000fffff984 */ /* 0x000fe20000000800 */
[----:B------:R-:W-:Y:S01]  /*2d10*/  @!PT LDS RZ, [RZ] ;  /* 0x00000000fffff984 */ /* 0x000fe20000000800 */
[----:B------:R3:W-:Y:S06]  /*2d20*/  MEMBAR.ALL.CTA ;  /* 0x0000000000007992 */ /* 0x0007ec0000008000 */
[----:B---3--:R-:W3:Y:S01]  /*2d30*/  FENCE.VIEW.ASYNC.S ;  /* 0x00000000000073c6 */ /* 0x008ee20000000000 */
[----:B------:R-:W-:Y:S01]  /*2d40*/  SEL R11, R11, RZ, P1 ;  /* 0x000000ff0b0b7207 */ /* 0x000fe20000800000 */
[----:B---3--:R3:W-:Y:S01]  /*2d50*/  SYNCS.ARRIVE.TRANS64.RED.A1T0 RZ, [R2+URZ], RZ ;  /* 0x000000ff02ff79a7 */ /* 0x0087e200081004ff */
[----:B--2---:R-:W-:-:S02]  /*2d60*/  LOP3.LUT P3, RZ, R6, 0x1, RZ, 0xc0, !PT ;  /* 0x0000000106ff7812 */ /* 0x004fc4000786c0ff */
[----:B------:R-:W-:-:S04]  /*2d70*/  SEL R4, RZ, 0x1, P1 ;  /* 0x00000001ff047807 */ /* 0x000fc80000800000 */
[----:B------:R-:W-:Y:S02]  /*2d80*/  LOP3.LUT R10, R10, R4, RZ, 0x3c, !PT ;  /* 0x000000040a0a7212 */ /* 0x000fe400078e3cff */
[----:B---3--:R-:W-:-:S04]  /*2d90*/  SEL R2, RZ, 0x1, P0 ;  /* 0x00000001ff027807 */ /* 0x008fc80000000000 */
[----:B------:R-:W-:Y:S01]  /*2da0*/  LOP3.LUT R9, R9, R2, RZ, 0x3c, !PT ;  /* 0x0000000209097212 */ /* 0x000fe200078e3cff */
[----:B------:R-:W-:Y:S06]  /*2db0*/  @P3 BRA `(.L_x_50) ;  /* 0xfffffffc002c3947 */ /* 0x000fec000383ffff */
[----:B------:R-:W-:Y:S01]  /*2dc0*/  ULEA UR4, UR5, UR6, 0x3 ;  /* 0x0000000605047291 */ /* 0x000fe2000f8e18ff */
[----:B------:R-:W-:-:S08]  /*2dd0*/  SHF.L.U32 R2, R12, 0x1f, RZ ;  /* 0x0000001f0c027819 */ /* 0x000fd000000006ff */
[----:B------:R-:W2:Y:S02]  /*2de0*/  SYNCS.PHASECHK.TRANS64 P0, [UR4+0x70], R2 ;  /* 0x00007002ff0075a7 */ /* 0x000ea40008001004 */
[----:B--2---:R-:W-:Y:S05]  /*2df0*/  @P0 BRA `(.L_x_51) ;  /* 0x0000000000080947 */ /* 0x004fea0003800000 */
[----:B------:R-:W2:Y:S02]  /*2e00*/  SYNCS.PHASECHK.TRANS64.TRYWAIT P0, [UR4+0x70], R2 ;  /* 0x00007002ff0075a7 */ /* 0x000ea40008001104 */
[----:B--2---:R-:W-:Y:S05]  /*2e10*/  @!P0 BRA `(.L_x_52) ;  /* 0x0000004c00448947 */ /* 0x004fea0003800000 */
.L_x_51:
[----:B------:R-:W-:-:S04]  /*2e20*/  UIADD3 UR7, UPT, UPT, UR5, 0x1, URZ ;  /* 0x0000000105077890 */ /* 0x000fc8000fffe0ff */
[----:B------:R-:W-:-:S04]  /*2e30*/  UISETP.NE.AND UP0, UPT, UR7, 0x2, UPT ;  /* 0x000000020700788c */ /* 0x000fc8000bf05270 */
[----:B------:R-:W-:Y:S02]  /*2e40*/  USEL UR8, URZ, 0x1, UP0 ;  /* 0x00000001ff087887 */ /* 0x000fe40008000000 */
[----:B------:R-:W-:-:S04]  /*2e50*/  USEL UR7, UR7, URZ, UP0 ;  /* 0x000000ff07077287 */ /* 0x000fc80008000000 */
[----:B------:R-:W-:Y:S01]  /*2e60*/  ULEA UR7, UR7, UR6, 0x3 ;  /* 0x0000000607077291 */ /* 0x000fe2000f8e18ff */
[----:B--2---:R-:W-:-:S04]  /*2e70*/  LOP3.LUT R2, R12, UR8, RZ, 0x3c, !PT ;  /* 0x000000080c027c12 */ /* 0x004fc8000f8e3cff */
[----:B------:R-:W-:-:S04]  /*2e80*/  SHF.L.U32 R0, R2, 0x1f, RZ ;  /* 0x0000001f02007819 */ /* 0x000fc800000006ff */
[----:B------:R-:W2:Y:S02]  /*2e90*/  SYNCS.PHASECHK.TRANS64 P0, [UR7+0x70], R0 ;  /* 0x00007000ff0075a7 */ /* 0x000ea40008001007 */
[----:B-12---:R-:W-:Y:S05]  /*2ea0*/  @P0 EXIT ;  /* 0x000000000000094d */ /* 0x006fea0003800000 */
[----:B------:R-:W-:Y:S02]  /*2eb0*/  SHF.L.U32 R2, R2, 0x1f, RZ ;  /* 0x0000001f02027819 */ /* 0x000fe400000006ff */
[----:B------:R-:W-:-:S07]  /*2ec0*/  MOV R0, UR7 ;  /* 0x0000000700007c02 */ /* 0x000fce0008000f00 */
.L_x_53:
[----:B-1----:R1:W2:Y:S02]  /*2ed0*/  SYNCS.PHASECHK.TRANS64.TRYWAIT P0, [R0+URZ+0x70], R2 ;  /* 0x00007002000075a7 */ /* 0x0022a400080011ff */
[----:B--2---:R-:W-:Y:S05]  /*2ee0*/  @!P0 NANOSLEEP.SYNCS 0x989680 ;  /* 0x009896800000895d */ /* 0x004fea0003900000 */
[----:B------:R-:W2:Y:S02]  /*2ef0*/  @!P0 SYNCS.PHASECHK.TRANS64 P0, [R0+URZ+0x70], R2 ;  /* 0x00007002000085a7 */ /* 0x000ea400080010ff */
[----:B--2---:R-:W-:Y:S05]  /*2f00*/  @P0 EXIT ;  /* 0x000000000000094d */ /* 0x004fea0003800000 */
[----:B------:R-:W-:Y:S05]  /*2f10*/  BRA `(.L_x_53) ;  /* 0xfffffffc00ec7947 */ /* 0x000fea000383ffff */
.L_x_46:
[----:B------:R-:W-:Y:S05]  /*2f20*/  BRA.U UP4, `(.L_x_54) ;  /* 0x0000000d04807547 */ /* 0x000fea000b800000 */
[----:B------:R-:W-:Y:S01]  /*2f30*/  UMOV UR4, 0x40 ;  /* 0x0000004000047882 */ /* 0x000fe20000000000 */
[----:B------:R-:W-:Y:S01]  /*2f40*/  NOP ;  /* 0x0000000000007918 */ /* 0x000fe20000000000 */
[----:B------:R-:W-:Y:S01]  /*2f50*/  ULEA UR5, UR45, UR4, 0x18 ;  /* 0x000000042d057291 */ /* 0x000fe2000f8ec0ff */
[----:B------:R-:W-:Y:S02]  /*2f60*/  UMOV UR6, 0x400 ;  /* 0x0000040000067882 */ /* 0x000fe40000000000 */
[----:B------:R-:W-:-:S06]  /*2f70*/  ULEA UR6, UR45, UR6, 0x18 ;  /* 0x000000062d067291 */ /* 0x000fcc000f8ec0ff */
[----:B------:R-:W2:Y:S02]  /*2f80*/  LDS.U8 R0, [UR5+0x1c] ;  /* 0x00001c05ff007984 */ /* 0x000ea40008000000 */
[----:B--2---:R-:W-:-:S13]  /*2f90*/  ISETP.NE.AND P0, PT, R0, RZ, PT ;  /* 0x000000ff0000720c */ /* 0x004fda0003f05270 */
[----:B------:R-:W-:Y:S05]  /*2fa0*/  @P0 BRA `(.L_x_55) ;  /* 0x0000000000580947 */ /* 0x000fea0003800000 */
[----:B------:R-:W-:-:S13]  /*2fb0*/  ELECT P0, URZ, PT ;  /* 0x0000000000ff782f */ /* 0x000fda0003800000 */
[----:B------:R-:W-:Y:S05]  /*2fc0*/  @!P0 BRA `(.L_x_56) ;  /* 0x0000000000608947 */ /* 0x000fea0003800000 */
[----:B------:R-:W-:Y:S01]  /*2fd0*/  UMOV UR4, 0x10 ;  /* 0x0000001000047882 */ /* 0x000fe20000000000 */
[----:B------:R-:W-:Y:S01]  /*2fe0*/  HFMA2 R0, -RZ, RZ, 0, 5.9604644775390625e-08 ;  /* 0x00000001ff007431 */ /* 0x000fe200000001ff */
[----:B------:R-:W-:-:S03]  /*2ff0*/  MOV R3, 0xffff ;  /* 0x0000ffff00037802 */ /* 0x000fc60000000f00 */
[----:B------:R-:W-:Y:S04]  /*3000*/  DEPBAR.LE SB2, 0x36 ;  /* 0x0000ad800000791a */ /* 0x000fe80000000000 */
[----:B------:R-:W2:Y:S02]  /*3010*/  UTCATOMSWS.FIND_AND_SET.ALIGN UP0, UR4, UR4 ;  /* 0x00000004000475e3 */ /* 0x000ea40008000800 */
[----:B--2---:R-:W-:Y:S01]  /*3020*/  MOV R4, UR4 ;  /* 0x0000000400047c02 */ /* 0x004fe20008000f00 */
[----:B------:R-:W-:Y:S06]  /*3030*/  BRA.U UP0, `(.L_x_57) ;  /* 0x0000000100187547 */ /* 0x000fec000b800000 */
.L_x_58:
[----:B------:R-:W-:Y:S05]  /*3040*/  NANOSLEEP 0x64 ;  /* 0x000000640000795d */ /* 0x000fea0003800000 */
[----:B------:R-:W-:-:S05]  /*3050*/  UMOV UR4, 0x10 ;  /* 0x0000001000047882 */ /* 0x000fca0000000000 */
[----:B------:R-:W-:Y:S04]  /*3060*/  DEPBAR.LE SB2, 0x36 ;  /* 0x0000ad800000791a */ /* 0x000fe80000000000 */
[----:B------:R-:W2:Y:S02]  /*3070*/  UTCATOMSWS.FIND_AND_SET.ALIGN UP0, UR4, UR4 ;  /* 0x00000004000475e3 */ /* 0x000ea40008000800 */
[----:B--2---:R-:W-:Y:S01]  /*3080*/  MOV R4, UR4 ;  /* 0x0000000400047c02 */ /* 0x004fe20008000f00 */
[----:B------:R-:W-:Y:S05]  /*3090*/  BRA.U !UP0, `(.L_x_58) ;  /* 0xfffffffd08e87547 */ /* 0x000fea000b83ffff */
.L_x_57:
[-C--:B------:R-:W-:Y:S02]  /*30a0*/  SHF.L.U32 R3, R3, R4.reuse, RZ ;  /* 0x0000000403037219 */ /* 0x080fe400000006ff */
[----:B------:R-:W-:Y:S01]  /*30b0*/  SHF.L.U32 R0, R0, R4, RZ ;  /* 0x0000000400007219 */ /* 0x000fe200000006ff */
[----:B------:R-:W-:Y:S02]  /*30c0*/  IMAD.SHL.U32 R4, R4, 0x20, RZ ;  /* 0x0000002004047824 */ /* 0x000fe400078e00ff */
[----:B------:R2:W-:Y:S04]  /*30d0*/  ATOMS.OR RZ, [UR5+0x14], R3 ;  /* 0x00001403ffff798c */ /* 0x0005e8000b000005 */
[----:B------:R2:W-:Y:S04]  /*30e0*/  ATOMS.OR RZ, [UR5+0x18], R0 ;  /* 0x00001800ffff798c */ /* 0x0005e8000b000005 */
[----:B------:R2:W-:Y:S01]  /*30f0*/  STS [UR6+0x110], R4 ;  /* 0x00011004ff007988 */ /* 0x0005e20008000806 */
[----:B------:R-:W-:Y:S05]  /*3100*/  BRA `(.L_x_56) ;  /* 0x0000000000107947 */ /* 0x000fea0003800000 */
.L_x_55:
[----:B------:R-:W-:Y:S02]  /*3110*/  MOV R0, 0xffffffff ;  /* 0xffffffff00007802 */ /* 0x000fe40000000f00 */
[----:B------:R-:W-:-:S03]  /*3120*/  MOV R4, 0x3150 ;  /* 0x0000315000047802 */ /* 0x000fc60000000f00 */
[----:B------:R2:W-:Y:S04]  /*3130*/  STS [UR6+0x110], R0 ;  /* 0x00011000ff007988 */ /* 0x0005e80008000806 */
[----:B-12--5:R-:W-:Y:S05]  /*3140*/  CALL.REL.NOINC `($__internal_1_$__cuda_sm10x_tcgen05_guardrail_trap_phase_invalid_during_alloc) ;  /* 0x0000005000047944 */ /* 0x026fea0003c00000 */
.L_x_56:
[----:B------:R-:W-:Y:S05]  /*3150*/  WARPSYNC.ALL ;  /* 0x0000000000007948 */ /* 0x000fea0003800000 */
[----:B------:R-:W3:Y:S01]  /*3160*/  S2UR UR4, SR_CgaCtaId ;  /* 0x00000000000479c3 */ /* 0x000ee20000008800 */
[----:B------:R-:W-:Y:S01]  /*3170*/  UMOV UR13, 0x400 ;  /* 0x00000400000d7882 */ /* 0x000fe20000000000 */
[----:B------:R-:W-:-:S06]  /*3180*/  NOP ;  /* 0x0000000000007918 */ /* 0x000fcc0000000000 */
[----:B------:R-:W-:Y:S06]  /*3190*/  BAR.ARV 0x6, 0xa0 ;  /* 0x0182800000007b1d */ /* 0x000fec0000002000 */
[----:B------:R-:W4:Y:S01]  /*31a0*/  LDCU UR5, c[0x0][0x38c] ;  /* 0x00007180ff0577ac */ /* 0x000f220008000800 */
[----:B------:R-:W-:Y:S01]  /*31b0*/  LOP3.LUT R2, R2, 0xffff, RZ, 0xc0, !PT ;  /* 0x0000ffff02027812 */ /* 0x000fe200078ec0ff */
[----:B------:R-:W-:Y:S01]  /*31c0*/  IMAD.MOV.U32 R11, RZ, RZ, 0x1 ;  /* 0x00000001ff0b7424 */ /* 0x000fe200078e00ff */
[----:B------:R-:W-:Y:S01]  /*31d0*/  CS2R R8, SRZ ;  /* 0x0000000000087805 */ /* 0x000fe2000001ff00 */
[----:B------:R-:W1:Y:S01]  /*31e0*/  LDCU UR8, c[0x0][0x38c] ;  /* 0x00007180ff0877ac */ /* 0x000e620008000800 */
[----:B------:R-:W-:Y:S01]  /*31f0*/  R2UR UR15, R2 ;  /* 0x00000000020f72ca */ /* 0x000fe200000e0000 */
[----:B------:R-:W-:Y:S01]  /*3200*/  IMAD.MOV.U32 R10, RZ, RZ, RZ ;  /* 0x000000ffff0a7224 */ /* 0x000fe200078e00ff */
[----:B------:R-:W-:Y:S01]  /*3210*/  UMOV UR18, URZ ;  /* 0x000000ff00127c82 */ /* 0x000fe20008000000 */
[----:B------:R-:W-:Y:S01]  /*3220*/  UMOV UR10, URZ ;  /* 0x000000ff000a7c82 */ /* 0x000fe20008000000 */
[----:B---3--:R-:W-:Y:S01]  /*3230*/  ULEA UR13, UR4, UR13, 0x18 ;  /* 0x0000000d040d7291 */ /* 0x008fe2000f8ec0ff */
[----:B------:R-:W-:Y:S01]  /*3240*/  UMOV UR20, 0x0 ;  /* 0x0000000000147882 */ /* 0x000fe20000000000 */
[----:B------:R-:W-:-:S02]  /*3250*/  UMOV UR21, 0x42004a0 ;  /* 0x042004a000157882 */ /* 0x000fc40000000000 */
[----:B------:R-:W-:Y:S02]  /*3260*/  UIADD3 UR6, UPT, UPT, UR13, 0x4400, URZ ;  /* 0x000044000d067890 */ /* 0x000fe4000fffe0ff */
[----:B------:R-:W-:Y:S02]  /*3270*/  UIADD3 UR7, UPT, UPT, UR13, 0x5c00, URZ ;  /* 0x00005c000d077890 */ /* 0x000fe4000fffe0ff */
[----:B----4-:R-:W-:Y:S01]  /*3280*/  UIADD3 UR5, UPT, UPT, UR5, 0x1f, URZ ;  /* 0x0000001f05057890 */ /* 0x010fe2000fffe0ff */
[----:B--2---:R-:W2:Y:S01]  /*3290*/  LDS R0, [UR13+0x110] ;  /* 0x0001100dff007984 */ /* 0x004ea20008000800 */
[----:B------:R-:W-:Y:S02]  /*32a0*/  USHF.R.U32.HI UR6, URZ, 0x4, UR6 ;  /* 0x00000004ff067899 */ /* 0x000fe40008011606 */
[----:B------:R-:W-:Y:S02]  /*32b0*/  USHF.R.S32.HI UR4, URZ, 0x1f, UR5 ;  /* 0x0000001fff047899 */ /* 0x000fe40008011405 */
[----:B------:R-:W-:-:S02]  /*32c0*/  ULOP3.LUT UR6, UR6, 0x3fff, URZ, 0xc0, !UPT ;  /* 0x00003fff06067892 */ /* 0x000fc4000f8ec0ff */
[----:B------:R-:W-:Y:S02]  /*32d0*/  ULEA.HI UR4, UR4, UR5, URZ, 0x5 ;  /* 0x0000000504047291 */ /* 0x000fe4000f8f28ff */
[----:B------:R-:W-:Y:S02]  /*32e0*/  USHF.R.U32.HI UR5, URZ, 0x4, UR7 ;  /* 0x00000004ff057899 */ /* 0x000fe40008011607 */
[----:B------:R-:W-:Y:S02]  /*32f0*/  USHF.R.S32.HI UR22, URZ, 0x5, UR4 ;  /* 0x00000005ff167899 */ /* 0x000fe40008011404 */
[----:B------:R-:W-:Y:S02]  /*3300*/  ULOP3.LUT UR5, UR5, 0x3fff, URZ, 0xc0, !UPT ;  /* 0x00003fff05057892 */ /* 0x000fe4000f8ec0ff */
[----:B------:R-:W-:Y:S02]  /*3310*/  UISETP.LT.AND UP0, UPT, UR22, 0x1, UPT ;  /* 0x000000011600788c */ /* 0x000fe4000bf01270 */
[----:B------:R-:W-:-:S02]  /*3320*/  ULOP3.LUT UR16, UR6, 0x10000, URZ, 0xfc, !UPT ;  /* 0x0001000006107892 */ /* 0x000fc4000f8efcff */
[----:B------:R-:W-:Y:S02]  /*3330*/  USEL UR23, UR22, 0x1, !UP0 ;  /* 0x0000000116177887 */ /* 0x000fe4000c000000 */
[----:B------:R-:W-:Y:S02]  /*3340*/  ULOP3.LUT UR17, UR5, 0x10000, URZ, 0xfc, !UPT ;  /* 0x0001000005117892 */ /* 0x000fe4000f8efcff */
[----:B------:R-:W-:Y:S02]  /*3350*/  UIADD3 UR23, UPT, UPT, -UR23, URZ, URZ ;  /* 0x000000ff17177290 */ /* 0x000fe4000fffe1ff */
[----:B-1----:R-:W-:Y:S01]  /*3360*/  UISETP.GE.AND UP4, UPT, UR8, 0x1, UPT ;  /* 0x000000010800788c */ /* 0x002fe2000bf86270 */
[----:B--2---:R-:W-:-:S15]  /*3370*/  R2UR UR24, R0 ;  /* 0x00000000001872ca */ /* 0x004fde00000e0000 */
.L_x_65:
[----:B------:R-:W-:Y:S02]  /*3380*/  LEA R0, R10, UR13, 0x3 ;  /* 0x0000000d0a007c11 */ /* 0x000fe4000f8e18ff */
[----:B------:R-:W-:Y:S02]  /*3390*/  SHF.L.U32 R2, R9, 0x1f, RZ ;  /* 0x0000001f09027819 */ /* 0x000fe400000006ff */
[----:B------:R-:W-:Y:S01]  /*33a0*/  PLOP3.LUT P0, PT, PT, PT, UP4, 0x80, 0x8 ;  /* 0x000000000008781c */ /* 0x000fe20003f0f048 */
[----:B------:R-:W-:Y:S01]  /*33b0*/  VIADD R3, R0, 0x70 ;  /* 0x0000007000037836 */ /* 0x000fe20000000000 */
[----:B-1----:R-:W1:Y:S02]  /*33c0*/  SYNCS.PHASECHK.TRANS64.TRYWAIT P1, [R0+URZ+0x60], R2 ;  /* 0x00006002000075a7 */ /* 0x002e6400080211ff */
[----:B-1-3--:R-:W-:Y:S09]  /*33d0*/  @!P1 BRA `(.L_x_59) ;  /* 0x0000004400ec9947 */ /* 0x00aff20003800000 */
.L_x_124:
[----:B------:R-:W-:Y:S01]  /*33e0*/  LEA R4, R10, UR13, 0x4 ;  /* 0x0000000d0a047c11 */ /* 0x000fe2000f8e20ff */
[----:B------:R-:W-:Y:S01]  /*33f0*/  @UP4 ULEA UR4, UR10, UR13, 0x3 ;  /* 0x0000000d0a044291 */ /* 0x000fe2000f8e18ff */
[----:B------:R-:W-:Y:S01]  /*3400*/  PLOP3.LUT P2, PT, PT, PT, PT, 0x80, 0x8 ;  /* 0x000000000008781c */ /* 0x000fe20003f4f070 */
[----:B------:R-:W-:Y:S01]  /*3410*/  ULEA UR19, UR18, UR13, 0x3 ;  /* 0x0000000d12137291 */ /* 0x000fe2000f8e18ff */
[----:B------:R-:W-:Y:S02]  /*3420*/  PRMT R3, RZ, 0x654, R3 ;  /* 0x00000654ff037816 */ /* 0x000fe40000000003 */
[----:B------:R-:W2:Y:S01]  /*3430*/  LDS.128 R4, [R4+0xf0] ;  /* 0x0000f00004047984 */ /* 0x000ea20000000c00 */
[----:B-1----:R-:W-:Y:S02]  /*3440*/  @P0 SHF.L.U32 R2, R8, 0x1f, RZ ;  /* 0x0000001f08020819 */ /* 0x002fe400000006ff */
[----:B------:R-:W-:Y:S01]  /*3450*/  SHF.L.U32 R0, R11, 0x1f, RZ ;  /* 0x0000001f0b007819 */ /* 0x000fe200000006ff */
[----:B------:R-:W-:Y:S01]  /*3460*/  @!PT LDS RZ, [RZ] ;  /* 0x00000000fffff984 */ /* 0x000fe20000000800 */
[----:B------:R-:W-:Y:S01]  /*3470*/  @!PT LDS RZ, [RZ] ;  /* 0x00000000fffff984 */ /* 0x000fe20000000800 */
[----:B------:R-:W-:Y:S01]  /*3480*/  @!PT LDS RZ, [RZ] ;  /* 0x00000000fffff984 */ /* 0x000fe20000000800 */
[----:B------:R-:W-:Y:S01]  /*3490*/  @!PT LDS RZ, [RZ] ;  /* 0x00000000fffff984 */ /* 0x000fe20000000800 */
[----:B------:R1:W-:Y:S06]  /*34a0*/  MEMBAR.ALL.CTA ;  /* 0x0000000000007992 */ /* 0x0003ec0000008000 */
[----:B-1----:R-:W1:Y:S02]  /*34b0*/  FENCE.VIEW.ASYNC.S ;  /* 0x00000000000073c6 */ /* 0x002e640000000000 */
[----:B-1----:R1:W-:Y:S01]  /*34c0*/  SYNCS.ARRIVE.TRANS64.RED.A1T0 RZ, [R3+URZ], RZ ;  /* 0x000000ff03ff79a7 */ /* 0x0023e200081004ff */
[----:B------:R1:W3:Y:S01]  /*34d0*/  @P0 SYNCS.PHASECHK.TRANS64.TRYWAIT P2, [UR4], R2 ;  /* 0x00000002ff0005a7 */ /* 0x0002e20008041104 */
[----:B--2---:R-:W-:Y:S01]  /*34e0*/  LOP3.LUT P1, RZ, R6, 0x1, RZ, 0xc0, !PT ;  /* 0x0000000106ff7812 */ /* 0x004fe2000782c0ff */
[----:B------:R-:W2:Y:S02]  /*34f0*/  SYNCS.PHASECHK.TRANS64.TRYWAIT P0, [UR19+0xa0], R0 ;  /* 0x0000a000ff0075a7 */ /* 0x000ea40008001113 */
[----:B-123--:R-:W-:Y:S10]  /*3500*/  @!P0 BRA `(.L_x_60) ;  /* 0x0000004400b48947 */ /* 0x00eff40003800000 */
.L_x_126:
[----:B------:R-:W-:Y:S01]  /*3510*/  IADD3 R10, PT, PT, R10, 0x1, RZ ;  /* 0x000000010a0a7810 */ /* 0x000fe20007ffe0ff */
[----:B------:R-:W-:Y:S06]  /*3520*/  BRA.U !UP4, `(.L_x_61) ;  /* 0x000000010ca07547 */ /* 0x000fec000b800000 */
[----:B------:R-:W-:Y:S02]  /*3530*/  ULEA.HI UR4, UR18, UR18, URZ, 0x1 ;  /* 0x0000001212047291 */ /* 0x000fe4000f8f08ff */
[----:B------:R-:W-:Y:S02]  /*3540*/  UPLOP3.LUT UP2, UPT, UPT, UPT, UPT, 0x40, 0x4 ;  /* 0x000000000004789c */ /* 0x000fe40003f4e870 */
[----:B------:R-:W-:Y:S02]  /*3550*/  USHF.L.U32 UR5, UR4, 0x6, URZ ;  /* 0x0000000604057899 */ /* 0x000fe400080006ff */
[----:B------:R-:W-:Y:S02]  /*3560*/  ULOP3.LUT UR14, UR4, 0xffe, URZ, 0xc0, !UPT ;  /* 0x00000ffe040e7892 */ /* 0x000fe4000f8ec0ff */
[----:B------:R-:W-:Y:S02]  /*3570*/  ULOP3.LUT UR4, UR5, 0xffffff80, URZ, 0xc0, !UPT ;  /* 0xffffff8005047892 */ /* 0x000fe4000f8ec0ff */
[----:B------:R-:W-:-:S02]  /*3580*/  UIADD3 UR14, UPT, UPT, -UR14, UR18, URZ ;  /* 0x000000120e0e7290 */ /* 0x000fc4000fffe1ff */
[----:B------:R-:W-:Y:S01]  /*3590*/  UIADD3 UR4, UPT, UPT, UR24, UR4, URZ ;  /* 0x0000000418047290 */ /* 0x000fe2000fffe0ff */
[----:B------:R-:W-:Y:S01]  /*35a0*/  UMOV UR12, UR23 ;  /* 0x00000017000c7c82 */ /* 0x000fe20008000000 */
[----:B------:R-:W-:Y:S02]  /*35b0*/  UMOV UR11, UR22 ;  /* 0x00000016000b7c82 */ /* 0x000fe40008000000 */
[----:B------:R-:W-:Y:S01]  /*35c0*/  ULEA UR14, UR14, UR4, 0x14 ;  /* 0x000000040e0e7291 */ /* 0x000fe2000f8ea0ff */
[----:B------:R-:W-:-:S11]  /*35d0*/  UMOV UR5, UR10 ;  /* 0x0000000a00057c82 */ /* 0x000fd60008000000 */
.L_x_64:
[----:B------:R-:W-:Y:S02]  /*35e0*/  UIADD3 UR12, UPT, UPT, UR12, 0x1, URZ ;  /* 0x000000010c0c7890 */ /* 0x000fe4000fffe0ff */
[----:B--2---:R-:W-:Y:S02]  /*35f0*/  ULEA UR6, UR5, UR13, 0x3 ;  /* 0x0000000d05067291 */ /* 0x004fe4000f8e18ff */
[----:B------:R-:W-:Y:S01]  /*3600*/  UISETP.NE.AND UP3, UPT, UR12, URZ, UPT ;  /* 0x000000ff0c00728c */ /* 0x000fe2000bf65270 */
[----:B---3--:R-:W-:Y:S10]  /*3610*/  @P2 BRA `(.L_x_62) ;  /* 0x00000000000c2947 */ /* 0x008ff40003800000 */
[----:B-1----:R-:W-:Y:S04]  /*3620*/  SHF.L.U32 R2, R8, 0x1f, RZ ;  /* 0x0000001f08027819 */ /* 0x002fe800000006ff */
[----:B------:R-:W1:Y:S02]  /*3630*/  SYNCS.PHASECHK.TRANS64.TRYWAIT P0, [UR6], R2 ;  /* 0x00000002ff0075a7 */ /* 0x000e640008001106 */
[----:B-1----:R-:W-:Y:S05]  /*3640*/  @!P0 BRA `(.L_x_63) ;  /* 0x00000044007c8947 */ /* 0x002fea0003800000 */
.L_x_62:
[----:B------:R-:W-:Y:S01]  /*3650*/  UISETP.NE.AND UP0, UPT, UR11, 0x1, UPT ;  /* 0x000000010b00788c */ /* 0x000fe2000bf05270 */
[----:B------:R-:W-:Y:S01]  /*3660*/  PLOP3.LUT P2, PT, PT, PT, PT, 0x80, 0x8 ;  /* 0x000000000008781c */ /* 0x000fe20003f4f070 */
[----:B------:R-:W-:Y:S02]  /*3670*/  UIADD3 UR4, UPT, UPT, UR5, 0x1, URZ ;  /* 0x0000000105047890 */ /* 0x000fe4000fffe0ff */
[----:B------:R-:W-:Y:S02]  /*3680*/  ULEA UR8, UR5, UR17, 0x8 ;  /* 0x0000001105087291 */ /* 0x000fe4000f8e40ff */
[----:B------:R-:W-:Y:S01]  /*3690*/  UISETP.NE.AND UP1, UPT, UR4, 0x3, UPT ;  /* 0x000000030400788c */ /* 0x000fe2000bf25270 */
[----:B------:R-:W-:Y:S01]  /*36a0*/  PLOP3.LUT P0, PT, PT, PT, UP0, 0x80, 0x8 ;  /* 0x000000000008781c */ /* 0x000fe20003f0f008 */
[----:B------:R-:W-:Y:S02]  /*36b0*/  UIADD3 UR11, UPT, UPT, UR11, -0x1, URZ ;  /* 0xffffffff0b0b7890 */ /* 0x000fe4000fffe0ff */
[----:B------:R-:W-:Y:S02]  /*36c0*/  USEL UR7, URZ, 0x1, UP1 ;  /* 0x00000001ff077887 */ /* 0x000fe40008800000 */
[----:B------:R-:W-:Y:S01]  /*36d0*/  USEL UR10, UR4, URZ, UP1 ;  /* 0x000000ff040a7287 */ /* 0x000fe20008800000 */
[----:B------:R-:W-:Y:S03]  /*36e0*/  UMOV UR9, 0xc0004010 ;  /* 0xc000401000097882 */ /* 0x000fe60000000000 */
[----:B------:R-:W-:Y:S01]  /*36f0*/  @UP0 ULEA UR4, UR10, UR13, 0x3 ;  /* 0x0000000d0a040291 */ /* 0x000fe2000f8e18ff */
[----:B------:R-:W-:Y:S01]  /*3700*/  LOP3.LUT R8, R8, UR7, RZ, 0x3c, !PT ;  /* 0x0000000708087c12 */ /* 0x000fe2000f8e3cff */
[----:B------:R-:W-:Y:S03]  /*3710*/  UMOV UR7, 0xc0004010 ;  /* 0xc000401000077882 */ /* 0x000fe60000000000 */
[----:B-1----:R-:W-:Y:S04]  /*3720*/  @P0 SHF.L.U32 R0, R8, 0x1f, RZ ;  /* 0x0000001f08000819 */ /* 0x002fe800000006ff */
[----:B------:R2:W3:Y:S01]  /*3730*/  @P0 SYNCS.PHASECHK.TRANS64.TRYWAIT P2, [UR4], R0 ;  /* 0x00000000ff0005a7 */ /* 0x0004e20008041104 */
[----:B------:R-:W-:Y:S02]  /*3740*/  UIADD3 UR4, UPT, UPT, UR6, 0x18, URZ ;  /* 0x0000001806047890 */ /* 0x000fe4000fffe0ff */
[----:B------:R-:W-:Y:S03]  /*3750*/  ULEA UR6, UR5, UR16, 0x7 ;  /* 0x0000001005067291 */ /* 0x000fe6000f8e38ff */
[----:B------:R-:W-:Y:S06]  /*3760*/  UMOV UR5, UR10 ;  /* 0x0000000a00057c82 */ /* 0x000fec0008000000 */
[----:B------:R2:W-:Y:S01]  /*3770*/  UTCIMMA gdesc[UR6], gdesc[UR8], tmem[UR14], tmem[UR20], idesc[UR21], UP2 ;  /* 0x00ff1408060075ea */ /* 0x0005e2000900010e */
[----:B------:R-:W-:Y:S01]  /*3780*/  UPLOP3.LUT UP2, UPT, UPT, UPT, UPT, 0x80, 0x8 ;  /* 0x000000000008789c */ /* 0x000fe20003f4f070 */
[----:B------:R2:W-:Y:S01]  /*3790*/  UTCBAR.MULTICAST [UR4], URZ, UR15 ;  /* 0x000000ff040073e9 */ /* 0x0005e2000800080f */
[----:B------:R-:W-:Y:S09]  /*37a0*/  BRA.U UP3, `(.L_x_64) ;  /* 0xfffffffd038c7547 */ /* 0x000ff2000b83ffff */
.L_x_61:
[----:B--2---:R-:W-:Y:S01]  /*37b0*/  UIADD3 UR4, UPT, UPT, UR18, 0x1, URZ ;  /* 0x0000000112047890 */ /* 0x004fe2000fffe0ff */
[C---:B------:R-:W-:Y:S01]  /*37c0*/  ISETP.NE.AND P0, PT, R10.reuse, 0x2, PT ;  /* 0x000000020a00780c */ /* 0x040fe20003f05270 */
[----:B------:R-:W-:Y:S02]  /*37d0*/  UIADD3 UR5, UPT, UPT, UR19, 0x80, URZ ;  /* 0x0000008013057890 */ /* 0x000fe4000fffe0ff */
[----:B------:R-:W-:Y:S01]  /*37e0*/  UISETP.NE.AND UP0, UPT, UR4, 0x4, UPT ;  /* 0x000000040400788c */ /* 0x000fe2000bf05270 */
[----:B-1----:R-:W-:Y:S02]  /*37f0*/  SEL R0, RZ, 0x1, P0 ;  /* 0x00000001ff007807 */ /* 0x002fe40000000000 */
[----:B------:R-:W-:Y:S01]  /*3800*/  SEL R10, R10, RZ, P0 ;  /* 0x000000ff0a0a7207 */ /* 0x000fe20000000000 */
[----:B------:R-:W-:Y:S01]  /*3810*/  USEL UR6, URZ, 0x1, UP0 ;  /* 0x00000001ff067887 */ /* 0x000fe20008000000 */
[----:B------:R-:W-:Y:S01]  /*3820*/  LOP3.LUT R9, R9, R0, RZ, 0x3c, !PT ;  /* 0x0000000009097212 */ /* 0x000fe200078e3cff */
[----:B------:R-:W-:Y:S01]  /*3830*/  USEL UR18, UR4, URZ, UP0 ;  /* 0x000000ff04127287 */ /* 0x000fe20008000000 */
[----:B------:R1:W-:Y:S03]  /*3840*/  UTCBAR [UR5], URZ ;  /* 0x000000ff050073e9 */ /* 0x0003e600080000ff */
[----:B------:R-:W-:Y:S01]  /*3850*/  LOP3.LUT R11, R11, UR6, RZ, 0x3c, !PT ;  /* 0x000000060b0b7c12 */ /* 0x000fe2000f8e3cff */
[----:B------:R-:W-:Y:S07]  /*3860*/  @P1 BRA `(.L_x_65) ;  /* 0xfffffff800c41947 */ /* 0x000fee000383ffff */
[----:B------:R-:W2:Y:S01]  /*3870*/  S2UR UR8, SR_CgaCtaId ;  /* 0x00000000000879c3 */ /* 0x000ea20000008800 */
[----:B------:R-:W-:Y:S01]  /*3880*/  ELECT P0, URZ, PT ;  /* 0x0000000000ff782f */ /* 0x000fe20003800000 */
[----:B------:R-:W-:Y:S01]  /*3890*/  IMAD.MOV.U32 R0, RZ, RZ, 0x1 ;  /* 0x00000001ff007424 */ /* 0x000fe200078e00ff */
[----:B------:R-:W-:Y:S01]  /*38a0*/  UIADD3 UR13, UPT, UPT, UR13, 0xa0, URZ ;  /* 0x000000a00d0d7890 */ /* 0x000fe2000fffe0ff */
[----:B------:R-:W-:Y:S01]  /*38b0*/  SHF.L.U32 R2, R11, 0x1f, RZ ;  /* 0x0000001f0b027819 */ /* 0x000fe200000006ff */
[----:B------:R-:W-:-:S03]  /*38c0*/  UMOV UR4, 0x40 ;  /* 0x0000004000047882 */ /* 0x000fc60000000000 */
[----:B------:R-:W-:Y:S01]  /*38d0*/  UVIRTCOUNT.DEALLOC.SMPOOL 0x80 ;  /* 0x000000800000784c */ /* 0x000fe20000000000 */
[----:B--2---:R-:W-:Y:S02]  /*38e0*/  ULEA UR8, UR8, UR4, 0x18 ;  /* 0x0000000408087291 */ /* 0x004fe4000f8ec0ff */
[----:B------:R-:W-:-:S07]  /*38f0*/  ULEA UR4, UR18, UR13, 0x3 ;  /* 0x0000000d12047291 */ /* 0x000fce000f8e18ff */
[----:B------:R2:W-:Y:S02]  /*3900*/  @P0 STS.U8 [UR8+0x1c], R0 ;  /* 0x00001c00ff000988 */ /* 0x0005e40008000008 */
[----:B------:R-:W4:Y:S02]  /*3910*/  SYNCS.PHASECHK.TRANS64.TRYWAIT P0, [UR4], R2 ;  /* 0x00000002ff0075a7 */ /* 0x000f240008001104 */
[----:B--2-4-:R-:W-:Y:S05]  /*3920*/  @!P0 BRA `(.L_x_66) ;  /* 0x0000004000dc8947 */ /* 0x014fea0003800000 */
.L_x_129:
[----:B------:R-:W-:-:S04]  /*3930*/  UIADD3 UR4, UPT, UPT, UR18, 0x1, URZ ;  /* 0x0000000112047890 */ /* 0x000fc8000fffe0ff */
[----:B------:R-:W-:-:S04]  /*3940*/  UISETP.NE.AND UP0, UPT, UR4, 0x4, UPT ;  /* 0x000000040400788c */ /* 0x000fc8000bf05270 */
[----:B------:R-:W-:Y:S02]  /*3950*/  USEL UR6, URZ, 0x1, UP0 ;  /* 0x00000001ff067887 */ /* 0x000fe40008000000 */
[----:B------:R-:W-:-:S04]  /*3960*/  USEL UR4, UR4, URZ, UP0 ;  /* 0x000000ff04047287 */ /* 0x000fc80008000000 */
[----:B-1----:R-:W-:Y:S01]  /*3970*/  ULEA UR5, UR4, UR13, 0x3 ;  /* 0x0000000d04057291 */ /* 0x002fe2000f8e18ff */
[----:B--2---:R-:W-:-:S04]  /*3980*/  LOP3.LUT R2, R11, UR6, RZ, 0x3c, !PT ;  /* 0x000000060b027c12 */ /* 0x004fc8000f8e3cff */
[----:B------:R-:W-:-:S04]  /*3990*/  SHF.L.U32 R3, R2, 0x1f, RZ ;  /* 0x0000001f02037819 */ /* 0x000fc800000006ff */
[----:B------:R-:W1:Y:S02]  /*39a0*/  SYNCS.PHASECHK.TRANS64.TRYWAIT P0, [UR5], R3 ;  /* 0x00000003ff0075a7 */ /* 0x000e640008001105 */
[----:B-1----:R-:W-:Y:S05]  /*39b0*/  @!P0 BRA `(.L_x_67) ;  /* 0x0000004000d08947 */ /* 0x002fea0003800000 */
.L_x_131:
        /* <DEDUP_REMOVED lines=9> */
.L_x_133:
[----:B------:R-:W-:-:S04]  /*3a50*/  UIADD3 UR4, UPT, UPT, UR4, 0x1, URZ ;  /* 0x0000000104047890 */ /* 0x000fc8000fffe0ff */
[----:B------:R-:W-:-:S04]  /*3a60*/  UISETP.NE.AND UP0, UPT, UR4, 0x4, UPT ;  /* 0x000000040400788c */ /* 0x000fc8000bf05270 */
[----:B------:R-:W-:Y:S02]  /*3a70*/  USEL UR5, URZ, 0x1, UP0 ;  /* 0x00000001ff057887 */ /* 0x000fe40008000000 */
[----:B------:R-:W-:-:S04]  /*3a80*/  USEL UR4, UR4, URZ, UP0 ;  /* 0x000000ff04047287 */ /* 0x000fc80008000000 */
[----:B------:R-:W-:Y:S01]  /*3a90*/  ULEA UR4, UR4, UR13, 0x3 ;  /* 0x0000000d04047291 */ /* 0x000fe2000f8e18ff */
[----:B------:R-:W-:-:S04]  /*3aa0*/  LOP3.LUT R2, R2, UR5, RZ, 0x3c, !PT ;  /* 0x0000000502027c12 */ /* 0x000fc8000f8e3cff */
[----:B------:R-:W-:-:S04]  /*3ab0*/  SHF.L.U32 R2, R2, 0x1f, RZ ;  /* 0x0000001f02027819 */ /* 0x000fc800000006ff */
[----:B------:R-:W2:Y:S02]  /*3ac0*/  SYNCS.PHASECHK.TRANS64.TRYWAIT P0, [UR4], R2 ;  /* 0x00000002ff0075a7 */ /* 0x000ea40008001104 */
[----:B--2---:R-:W-:Y:S05]  /*3ad0*/  @!P0 BRA `(.L_x_69) ;  /* 0x0000004000b88947 */ /* 0x004fea0003800000 */
.L_x_135:
[----:B------:R-:W-:Y:S01]  /*3ae0*/  NOP ;  /* 0x0000000000007918 */ /* 0x000fe20000000000 */
[----:B-1----:R-:W1:Y:S01]  /*3af0*/  LDS R0, [UR8+0x14] ;  /* 0x00001408ff007984 */ /* 0x002e620008000800 */
[----:B------:R-:W-:Y:S01]  /*3b00*/  ULOP3.LUT UR4, UR24, 0xffff, URZ, 0xc0, !UPT ;  /* 0x0000ffff18047892 */ /* 0x000fe2000f8ec0ff */
[----:B------:R-:W-:Y:S01]  /*3b10*/  UMOV UR5, 0xffff ;  /* 0x0000ffff00057882 */ /* 0x000fe20000000000 */
[----:B------:R-:W-:Y:S02]  /*3b20*/  UMOV UR6, 0x1 ;  /* 0x0000000100067882 */ /* 0x000fe40000000000 */
[----:B------:R-:W-:-:S04]  /*3b30*/  USHF.R.U32.HI UR4, URZ, 0x5, UR4 ;  /* 0x00000005ff047899 */ /* 0x000fc80008011604 */
[----:B------:R-:W-:Y:S02]  /*3b40*/  USHF.L.U32 UR5, UR5, UR4, URZ ;  /* 0x0000000405057299 */ /* 0x000fe400080006ff */
[----:B------:R-:W-:-:S04]  /*3b50*/  USHF.L.U32 UR4, UR6, UR4, URZ ;  /* 0x0000000406047299 */ /* 0x000fc800080006ff */
[----:B-1----:R-:W-:-:S04]  /*3b60*/  LOP3.LUT R0, R0, UR5, RZ, 0xc0, !PT ;  /* 0x0000000500007c12 */ /* 0x002fc8000f8ec0ff */
[----:B------:R-:W-:-:S13]  /*3b70*/  ISETP.NE.AND P0, PT, R0, UR5, PT ;  /* 0x0000000500007c0c */ /* 0x000fda000bf05270 */
[----:B------:R-:W-:Y:S05]  /*3b80*/  @P0 BRA `(.L_x_70) ;  /* 0x0000000000580947 */ /* 0x000fea0003800000 */
[----:B------:R-:W1:Y:S02]  /*3b90*/  LDS R0, [UR8+0x18] ;  /* 0x00001808ff007984 */ /* 0x000e640008000800 */
[----:B-1----:R-:W-:-:S04]  /*3ba0*/  LOP3.LUT R0, R0, UR4, RZ, 0xc0, !PT ;  /* 0x0000000400007c12 */ /* 0x002fc8000f8ec0ff */
[----:B------:R-:W-:-:S13]  /*3bb0*/  ISETP.NE.AND P0, PT, R0, UR4, PT ;  /* 0x0000000400007c0c */ /* 0x000fda000bf05270 */
[----:B------:R-:W-:Y:S05]  /*3bc0*/  @P0 BRA `(.L_x_71) ;  /* 0x00000000003c0947 */ /* 0x000fea0003800000 */
[----:B------:R-:W1:Y:S01]  /*3bd0*/  S2R R2, SR_LANEID ;  /* 0x0000000000027919 */ /* 0x000e620000000000 */
[----:B------:R-:W-:-:S06]  /*3be0*/  ULOP3.LUT UR5, URZ, UR5, URZ, 0x33, !UPT ;  /* 0x00000005ff057292 */ /* 0x000fcc000f8e33ff */
[----:B------:R-:W-:-:S04]  /*3bf0*/  IMAD.U32 R0, RZ, RZ, UR5 ;  /* 0x00000005ff007e24 */ /* 0x000fc8000f8e00ff */
[----:B------:R2:W4:Y:S02]  /*3c00*/  REDUX UR7, R0 ;  /* 0x00000000000773c4 */ /* 0x0005240000000000 */
[----:B------:R1:W-:Y:S01]  /*3c10*/  UTCATOMSWS.AND URZ, UR5 ;  /* 0x0000000500ff79e3 */ /* 0x0003e20008000000 */
[----:B--2---:R-:W-:Y:S01]  /*3c20*/  LOP3.LUT R0, RZ, UR4, RZ, 0x33, !PT ;  /* 0x00000004ff007c12 */ /* 0x004fe2000f8e33ff */
[----:B------:R-:W-:Y:S02]  /*3c30*/  VOTEU.ANY UR4, UPT, PT ;  /* 0x0000000000047886 */ /* 0x000fe400038e0100 */
[----:B------:R-:W-:Y:S02]  /*3c40*/  UFLO.U32 UR4, UR4 ;  /* 0x00000004000472bd */ /* 0x000fe400080e0000 */
[----:B------:R-:W2:Y:S04]  /*3c50*/  REDUX UR6, R0 ;  /* 0x00000000000673c4 */ /* 0x000ea80000000000 */
[----:B-1----:R-:W-:-:S02]  /*3c60*/  ISETP.EQ.U32.AND P0, PT, R2, UR4, PT ;  /* 0x0000000402007c0c */ /* 0x002fc4000bf02070 */
[----:B----4-:R-:W-:-:S11]  /*3c70*/  MOV R2, UR7 ;  /* 0x0000000700027c02 */ /* 0x010fd60008000f00 */
[----:B------:R1:W-:Y:S01]  /*3c80*/  @P0 ATOMS.AND RZ, [UR8+0x14], R2 ;  /* 0x00001402ffff098c */ /* 0x0003e2000a800008 */
[----:B--2---:R-:W-:-:S05]  /*3c90*/  IMAD.U32 R0, RZ, RZ, UR6 ;  /* 0x00000006ff007e24 */ /* 0x004fca000f8e00ff */
[----:B------:R1:W-:Y:S01]  /*3ca0*/  @P0 ATOMS.AND RZ, [UR8+0x18], R0 ;  /* 0x00001800ffff098c */ /* 0x0003e2000a800008 */
[----:B------:R-:W-:Y:S05]  /*3cb0*/  BRA `(.L_x_72) ;  /* 0x0000000000147947 */ /* 0x000fea0003800000 */
.L_x_71:
[----:B------:R-:W-:Y:S02]  /*3cc0*/  MOV R2, 0x3ce0 ;  /* 0x00003ce000027802 */ /* 0x000fe40000000f00 */
[----:B---3-5:R-:W-:Y:S05]  /*3cd0*/  CALL.REL.NOINC `($__internal_0_$__cuda_sm10x_tcgen05_guardrail_trap_col_being_dealloced_not_returned_by_alloc) ;  /* 0x0000004400147944 */ /* 0x028fea0003c00000 */
[----:B------:R-:W-:Y:S05]  /*3ce0*/  BRA `(.L_x_72) ;  /* 0x0000000000087947 */ /* 0x000fea0003800000 */
.L_x_70:
[----:B------:R-:W-:Y:S02]  /*3cf0*/  MOV R2, 0x3d10 ;  /* 0x00003d1000027802 */ /* 0x000fe40000000f00 */
[----:B---3-5:R-:W-:Y:S05]  /*3d00*/  CALL.REL.NOINC `($__internal_2_$__cuda_sm10x_tcgen05_guardrail_trap_unallocated_columns_being_dealloced) ;  /* 0x0000004400207944 */ /* 0x028fea0003c00000 */
.L_x_72:
[----:B------:R-:W-:Y:S01]  /*3d10*/  NOP ;  /* 0x0000000000007918 */ /* 0x000fe20000000000 */
[----:B------:R-:W-:Y:S05]  /*3d20*/  EXIT ;  /* 0x000000000000794d */ /* 0x000fea0003800000 */
.L_x_54:
[----:B------:R-:W-:-:S09]  /*3d30*/  UISETP.NE.OR UP0, UPT, UR17, 0x3, !UP3 ;  /* 0x000000031100788c */ /* 0x000fd2000df05670 */
[----:B------:R-:W-:Y:S05]  /*3d40*/  BRA.U UP0, `(.L_x_73) ;  /* 0x0000000d00807547 */ /* 0x000fea000b800000 */
[----:B------:R-:W2:Y:S01]  /*3d50*/  LDCU UR32, c[0x0][0x370] ;  /* 0x00006e00ff2077ac */ /* 0x000ea20008000800 */
[----:B------:R-:W3:Y:S01]  /*3d60*/  LDC.64 R16, c[0x0][0x348] ;  /* 0x0000d200ff107b82 */ /* 0x000ee20000000a00 */
[----:B------:R-:W-:Y:S02]  /*3d70*/  HFMA2 R13, -RZ, RZ, 0, 0 ;  /* 0x00000000ff0d7431 */ /* 0x000fe400000001ff */
[----:B------:R-:W-:Y:S01]  /*3d80*/  IMAD.MOV.U32 R15, RZ, RZ, 0x1 ;  /* 0x00000001ff0f7424 */ /* 0x000fe200078e00ff */
[----:B------:R-:W2:Y:S01]  /*3d90*/  LDCU.128 UR28, c[0x0][0xb10] ;  /* 0x00016200ff1c77ac */ /* 0x000ea20008000c00 */
[----:B------:R-:W-:Y:S01]  /*3da0*/  IMAD.MOV.U32 R14, RZ, RZ, RZ ;  /* 0x000000ffff0e7224 */ /* 0x000fe200078e00ff */
[----:B------:R-:W-:Y:S01]  /*3db0*/  MOV R7, 0x1000 ;  /* 0x0000100000077802 */ /* 0x000fe20000000f00 */
[----:B------:R-:W4:Y:S01]  /*3dc0*/  LDCU UR27, c[0x0][0x374] ;  /* 0x00006e80ff1b77ac */ /* 0x000f220008000800 */
[----:B------:R-:W1:Y:S01]  /*3dd0*/  LDC.64 R2, c[0x0][0x888] ;  /* 0x00022200ff027b82 */ /* 0x000e620000000a00 */
[----:B------:R-:W4:Y:S01]  /*3de0*/  LDCU UR15, c[0x0][0xb0c] ;  /* 0x00016180ff0f77ac */ /* 0x000f220008000800 */
[----:B------:R-:W3:Y:S06]  /*3df0*/  LDCU UR38, c[0x0][0xb20] ;  /* 0x00016400ff2677ac */ /* 0x000eec0008000800 */
[----:B------:R-:W1:Y:S01]  /*3e00*/  LDC.64 R4, c[0x0][0x890] ;  /* 0x00022400ff047b82 */ /* 0x000e620000000a00 */
[----:B------:R-:W3:Y:S01]  /*3e10*/  LDCU UR4, c[0x0][0xb30] ;  /* 0x00016600ff0477ac */ /* 0x000ee20008000800 */
[----:B------:R-:W-:Y:S01]  /*3e20*/  UMOV UR21, 0x400 ;  /* 0x0000040000157882 */ /* 0x000fe20000000000 */
[----:B--2---:R-:W-:-:S02]  /*3e30*/  UIMAD.WIDE.U32 UR6, UR32, UR28, URZ ;  /* 0x0000001c200672a5 */ /* 0x004fc4000f8e00ff */
[----:B----4-:R-:W-:Y:S02]  /*3e40*/  UIMAD.WIDE.U32 UR8, UR27, UR31, URZ ;  /* 0x0000001f1b0872a5 */ /* 0x010fe4000f8e00ff */
[----:B------:R-:W-:Y:S02]  /*3e50*/  ULEA UR21, UR45, UR21, 0x18 ;  /* 0x000000152d157291 */ /* 0x000fe4000f8ec0ff */
[----:B------:R-:W-:Y:S02]  /*3e60*/  UPLOP3.LUT UP3, UPT, UPT, UPT, UPT, 0x40, 0x4 ;  /* 0x000000000004789c */ /* 0x000fe40003f6e870 */
[----:B------:R-:W-:Y:S01]  /*3e70*/  UIADD3 UR33, UPT, UPT, UR21, 0x38, URZ ;  /* 0x0000003815217890 */ /* 0x000fe2000fffe0ff */
[----:B------:R-:W-:Y:S01]  /*3e80*/  UMOV UR6, UR7 ;  /* 0x0000000700067c82 */ /* 0x000fe20008000000 */
[----:B------:R-:W-:Y:S01]  /*3e90*/  UMOV UR34, UR9 ;  /* 0x0000000900227c82 */ /* 0x000fe20008000000 */
[----:B------:R-:W-:Y:S02]  /*3ea0*/  UISETP.GE.AND UP0, UPT, UR42, 0x1, UPT ;  /* 0x000000012a00788c */ /* 0x000fe4000bf06270 */
[----:B------:R-:W-:Y:S01]  /*3eb0*/  UISETP.NE.AND UP4, UPT, UR42, 0x1, UPT ;  /* 0x000000012a00788c */ /* 0x000fe2000bf85270 */
[----:B------:R-:W2:Y:S01]  /*3ec0*/  LDCU.64 UR22, c[0x0][0xb28] ;  /* 0x00016500ff1677ac */ /* 0x000ea20008000a00 */
[----:B------:R-:W-:-:S02]  /*3ed0*/  UISETP.NE.AND UP6, UPT, UR15, 0x1, UPT ;  /* 0x000000010f00788c */ /* 0x000fc4000bfc5270 */
[----:B------:R-:W-:Y:S02]  /*3ee0*/  UISETP.NE.AND UP5, UPT, UR30, 0x1, UPT ;  /* 0x000000011e00788c */ /* 0x000fe4000bfa5270 */
[----:B------:R-:W-:Y:S02]  /*3ef0*/  UIADD3 UR17, UPT, UPT, UR21, 0x30, URZ ;  /* 0x0000003015117890 */ /* 0x000fe4000fffe0ff */
[----:B------:R-:W-:Y:S02]  /*3f00*/  UPRMT UR33, UR45, 0x654, UR33 ;  /* 0x000006542d217896 */ /* 0x000fe40008000021 */
[----:B------:R-:W-:Y:S02]  /*3f10*/  USHF.R.U32.HI UR35, URZ, UR29, UR6 ;  /* 0x0000001dff237299 */ /* 0x000fe40008011606 */
[----:B---3--:R-:W-:Y:S02]  /*3f20*/  USHF.R.U32.HI UR34, URZ, UR38, UR34 ;  /* 0x00000026ff227299 */ /* 0x008fe40008011622 */
[----:B------:R-:W-:-:S11]  /*3f30*/  UISETP.NE.AND UP2, UPT, UR4, 0x1, UPT ;  /* 0x000000010400788c */ /* 0x000fd6000bf45270 */
.L_x_82:
[C---:B------:R-:W-:Y:S02]  /*3f40*/  LEA R12, R14.reuse, UR21, 0x3 ;  /* 0x000000150e0c7c11 */ /* 0x040fe4000f8e18ff */
[----:B------:R-:W-:Y:S02]  /*3f50*/  SHF.L.U32 R0, R13, 0x1f, RZ ;  /* 0x0000001f0d007819 */ /* 0x000fe400000006ff */
[----:B------:R-:W-:Y:S02]  /*3f60*/  LEA R8, R14, UR21, 0x4 ;  /* 0x000000150e087c11 */ /* 0x000fe4000f8e20ff */
[----:B---3--:R-:W3:Y:S02]  /*3f70*/  SYNCS.PHASECHK.TRANS64.TRYWAIT P0, [R12+URZ+0x60], R0 ;  /* 0x000060000c0075a7 */ /* 0x008ee400080011ff */
[----:B---3--:R-:W-:Y:S05]  /*3f80*/  @!P0 BRA `(.L_x_74) ;  /* 0x0000003c00a48947 */ /* 0x008fea0003800000 */
.L_x_136:
[----:B------:R-:W4:Y:S01]  /*3f90*/  LDS.128 R8, [R8+0xf0] ;  /* 0x0000f00008087984 */ /* 0x000f220000000c00 */
[----:B------:R-:W-:Y:S01]  /*3fa0*/  UISETP.GE.AND UP0, UPT, UR42, 0x1, UPT ;  /* 0x000000012a00788c */ /* 0x000fe2000bf06270 */
[----:B------:R-:W-:Y:S01]  /*3fb0*/  @!PT LDS RZ, [RZ] ;  /* 0x00000000fffff984 */ /* 0x000fe20000000800 */
[----:B------:R-:W-:Y:S01]  /*3fc0*/  @!PT LDS RZ, [RZ] ;  /* 0x00000000fffff984 */ /* 0x000fe20000000800 */
[----:B------:R-:W-:Y:S01]  /*3fd0*/  @!PT LDS RZ, [RZ] ;  /* 0x00000000fffff984 */ /* 0x000fe20000000800 */
[----:B------:R-:W-:Y:S01]  /*3fe0*/  @!PT LDS RZ, [RZ] ;  /* 0x00000000fffff984 */ /* 0x000fe20000000800 */
[----:B------:R1:W-:Y:S06]  /*3ff0*/  MEMBAR.ALL.CTA ;  /* 0x0000000000007992 */ /* 0x0003ec0000008000 */
[----:B-1----:R-:W1:Y:S01]  /*4000*/  FENCE.VIEW.ASYNC.S ;  /* 0x00000000000073c6 */ /* 0x002e620000000000 */
[----:B----4-:R-:W-:Y:S11]  /*4010*/  LOP3.LUT P0, RZ, R10, 0x1, RZ, 0xc0, !PT ;  /* 0x000000010aff7812 */ /* 0x010ff6000780c0ff */
[----:B------:R-:W-:Y:S02]  /*4020*/  @!UPT UIADD3 URZ, UPT, UPT, URZ, URZ, URZ ;  /* 0x000000fffffff290 */ /* 0x000fe4000fffe0ff */
[----:B-1----:R-:W-:Y:S01]  /*4030*/  VOTEU.ANY UP1, P0 ;  /* 0x0000000000ff7886 */ /* 0x002fe20000020100 */
[----:B------:R-:W-:Y:S11]  /*4040*/  PLOP3.LUT P0, PT, PT, PT, UP1, 0x80, 0x8 ;  /* 0x000000000008781c */ /* 0x000ff60003f0f018 */
[----:B------:R-:W-:Y:S02]  /*4050*/  @!UPT UIADD3 URZ, UPT, UPT, URZ, URZ, URZ ;  /* 0x000000fffffff290 */ /* 0x000fe4000fffe0ff */
[----:B---3--:R-:W-:Y:S02]  /*4060*/  @P0 SHF.R.U32.HI R0, RZ, 0x10, R9 ;  /* 0x00000010ff000819 */ /* 0x008fe40000011609 */
[----:B------:R-:W-:Y:S02]  /*4070*/  @P0 MOV R6, R8 ;  /* 0x0000000800060202 */ /* 0x000fe40000000f00 */
[----:B------:R-:W-:Y:S01]  /*4080*/  @P0 R2UR UR4, R0 ;  /* 0x00000000000402ca */ /* 0x000fe200000e0000 */
[----:B------:R-:W-:Y:S01]  /*4090*/  VIADD R0, R12, 0x70 ;  /* 0x000000700c007836 */ /* 0x000fe20000000000 */
[----:B------:R-:W-:Y:S02]  /*40a0*/  @P0 LOP3.LUT R8, R9, 0xffff, RZ, 0xc0, !PT ;  /* 0x0000ffff09080812 */ /* 0x000fe400078ec0ff */
[----:B------:R-:W-:Y:S02]  /*40b0*/  @P0 R2UR UR6, R6 ;  /* 0x00000000060602ca */ /* 0x000fe400000e0000 */
[----:B------:R-:W-:Y:S02]  /*40c0*/  PRMT R0, RZ, 0x654, R0 ;  /* 0x00000654ff007816 */ /* 0x000fe40000000000 */
[----:B------:R-:W-:Y:S02]  /*40d0*/  @P0 R2UR UR5, R8 ;  /* 0x00000000080502ca */ /* 0x000fe400000e0000 */
[----:B------:R1:W-:Y:S03]  /*40e0*/  SYNCS.ARRIVE.TRANS64.RED.A1T0 RZ, [R0+URZ], RZ ;  /* 0x000000ff00ff79a7 */ /* 0x0003e600081004ff */
[----:B------:R-:W-:Y:S04]  /*40f0*/  @UP1 UMOV UR26, UR4 ;  /* 0x00000004001a1c82 */ /* 0x000fe80008000000 */
[----:B------:R-:W-:Y:S04]  /*4100*/  @UP1 UMOV UR14, UR6 ;  /* 0x00000006000e1c82 */ /* 0x000fe80008000000 */
[----:B------:R-:W-:Y:S01]  /*4110*/  @UP1 UMOV UR13, UR5 ;  /* 0x00000005000d1c82 */ /* 0x000fe20008000000 */
[----:B------:R-:W-:Y:S05]  /*4120*/  BRA.U !UP0, `(.L_x_75) ;  /* 0x0000000108a47547 */ /* 0x000fea000b800000 */
[----:B------:R-:W-:Y:S02]  /*4130*/  UIMAD.WIDE.U32 UR8, UR13, UR31, URZ ;  /* 0x0000001f0d0872a5 */ /* 0x000fe4000f8e00ff */
[----:B------:R-:W-:Y:S02]  /*4140*/  UIMAD.WIDE.U32 UR10, UR14, UR28, URZ ;  /* 0x0000001c0e0a72a5 */ /* 0x000fe4000f8e00ff */
[----:B------:R-:W-:Y:S02]  /*4150*/  USEL UR4, UR27, UR34, !UP5 ;  /* 0x000000221b047287 */ /* 0x000fe4000e800000 */
[----:B------:R-:W-:Y:S02]  /*4160*/  USEL UR7, UR32, UR35, !UP6 ;  /* 0x0000002320077287 */ /* 0x000fe4000f000000 */
[----:B--2---:R-:W-:Y:S02]  /*4170*/  UIMAD.WIDE.U32 UR18, UR4, UR22, URZ ;  /* 0x00000016041272a5 */ /* 0x004fe4000f8e00ff */
[----:B------:R-:W-:Y:S01]  /*4180*/  UIMAD.WIDE.U32 UR24, UR7, UR22, URZ ;  /* 0x00000016071872a5 */ /* 0x000fe2000f8e00ff */
[----:B------:R-:W-:Y:S02]  /*4190*/  UMOV UR5, UR9 ;  /* 0x0000000900057c82 */ /* 0x000fe40008000000 */
[----:B------:R-:W-:Y:S03]  /*41a0*/  USHF.R.U32.HI UR6, URZ, UR38, UR5 ;  /* 0x00000026ff067299 */ /* 0x000fe60008011605 */
[----:B------:R-:W-:Y:S01]  /*41b0*/  UMOV UR5, UR11 ;  /* 0x0000000b00057c82 */ /* 0x000fe20008000000 */
[----:B------:R-:W-:Y:S02]  /*41c0*/  USEL UR6, UR13, UR6, !UP5 ;  /* 0x000000060d067287 */ /* 0x000fe4000e800000 */
[----:B------:R-:W-:Y:S02]  /*41d0*/  USHF.R.U32.HI UR8, URZ, UR29, UR5 ;  /* 0x0000001dff087299 */ /* 0x000fe40008011605 */
[----:B------:R-:W-:Y:S01]  /*41e0*/  UIMAD.WIDE.U32 UR10, UR6, UR22, URZ ;  /* 0x00000016060a72a5 */ /* 0x000fe2000f8e00ff */
[----:B------:R-:W-:Y:S02]  /*41f0*/  UMOV UR5, UR19 ;  /* 0x0000001300057c82 */ /* 0x000fe40008000000 */
[----:B------:R-:W-:Y:S03]  /*4200*/  @UP4 USHF.R.U32.HI UR4, URZ, UR23, UR5 ;  /* 0x00000017ff044299 */ /* 0x000fe60008011605 */
[----:B------:R-:W-:Y:S01]  /*4210*/  UMOV UR5, UR25 ;  /* 0x0000001900057c82 */ /* 0x000fe20008000000 */
[----:B------:R-:W-:Y:S02]  /*4220*/  UIMAD UR4, UR42, UR4, URZ ;  /* 0x000000042a0472a4 */ /* 0x000fe4000f8e02ff */
[----:B------:R-:W-:Y:S02]  /*4230*/  @UP4 USHF.R.U32.HI UR7, URZ, UR23, UR5 ;  /* 0x00000017ff074299 */ /* 0x000fe40008011605 */
[----:B------:R-:W-:Y:S02]  /*4240*/  USEL UR5, UR14, UR8, !UP6 ;  /* 0x000000080e057287 */ /* 0x000fe4000f000000 */
[----:B------:R-:W-:Y:S02]  /*4250*/  UIMAD UR8, UR42, UR7, URZ ;  /* 0x000000072a0872a4 */ /* 0x000fe4000f8e02ff */
[----:B------:R-:W-:Y:S03]  /*4260*/  UISETP.GE.AND UP0, UPT, UR6, UR4, UPT ;  /* 0x000000040600728c */ /* 0x000fe6000bf06270 */
[----:B------:R-:W-:Y:S01]  /*4270*/  UMOV UR4, UR11 ;  /* 0x0000000b00047c82 */ /* 0x000fe20008000000 */
[----:B------:R-:W-:Y:S02]  /*4280*/  UISETP.GE.OR UP0, UPT, UR5, UR8, UP0 ;  /* 0x000000080500728c */ /* 0x000fe40008706670 */
[----:B------:R-:W-:Y:S02]  /*4290*/  USHF.R.U32.HI UR4, URZ, UR23, UR4 ;  /* 0x00000017ff047299 */ /* 0x000fe40008011604 */
[----:B------:R-:W-:Y:S02]  /*42a0*/  UIMAD.WIDE.U32 UR8, UR5, UR22, URZ ;  /* 0x00000016050872a5 */ /* 0x000fe4000f8e00ff */
[----:B------:R-:W-:Y:S04]  /*42b0*/  USEL UR10, UR6, UR4, !UP4 ;  /* 0x00000004060a7287 */ /* 0x000fe8000e000000 */
[----:B------:R-:W-:Y:S01]  /*42c0*/  UIADD3 UR11, UPT, UPT, -UR10, URZ, URZ ;  /* 0x000000ff0a0b7290 */ /* 0x000fe2000fffe1ff */
[----:B------:R-:W-:Y:S02]  /*42d0*/  @!UP0 UMOV UR4, UR9 ;  /* 0x0000000900048c82 */ /* 0x000fe40008000000 */
[----:B------:R-:W-:Y:S02]  /*42e0*/  @!UP0 USHF.R.U32.HI UR4, URZ, UR23, UR4 ;  /* 0x00000017ff048299 */ /* 0x000fe40008011604 */
[----:B------:R-:W-:Y:S02]  /*42f0*/  UIMAD UR8, UR42, UR11, UR6 ;  /* 0x0000000b2a0872a4 */ /* 0x000fe4000f8e0206 */
[----:B------:R-:W-:Y:S04]  /*4300*/  @!UP0 USEL UR4, UR5, UR4, !UP4 ;  /* 0x0000000405048287 */ /* 0x000fe8000e000000 */
[----:B------:R-:W-:Y:S02]  /*4310*/  @!UP0 UIMAD UR8, UR7, UR8, UR4 ;  /* 0x00000008070882a4 */ /* 0x000fe4000f8e0204 */
[----:B------:R-:W-:Y:S02]  /*4320*/  @!UP0 UIADD3 UR9, UPT, UPT, UR10, -UR4, URZ ;  /* 0x800000040a098290 */ /* 0x000fe4000fffe0ff */
[----:B------:R-:W-:Y:S02]  /*4330*/  UIADD3 UR4, UPT, UPT, -UR5, URZ, URZ ;  /* 0x000000ff05047290 */ /* 0x000fe4000fffe1ff */
[----:B------:R-:W-:Y:S02]  /*4340*/  UIADD3 UR7, UPT, UPT, -UR6, URZ, URZ ;  /* 0x000000ff06077290 */ /* 0x000fe4000fffe1ff */
[----:B------:R-:W-:Y:S02]  /*4350*/  @!UP0 UIMAD UR6, UR9, UR42, UR5 ;  /* 0x0000002a090682a4 */ /* 0x000fe4000f8e0205 */
[----:B------:R-:W-:Y:S02]  /*4360*/  UIMAD UR14, UR15, UR4, UR14 ;  /* 0x000000040f0e72a4 */ /* 0x000fe4000f8e020e */
[----:B------:R-:W-:Y:S01]  /*4370*/  UIMAD UR13, UR30, UR7, UR13 ;  /* 0x000000071e0d72a4 */ /* 0x000fe2000f8e020d */
[----:B------:R-:W-:Y:S02]  /*4380*/  @!UP0 UMOV UR5, UR8 ;  /* 0x0000000800058c82 */ /* 0x000fe40008000000 */
[----:B------:R-:W-:Y:S02]  /*4390*/  UIMAD UR14, UR5, UR15, UR14 ;  /* 0x0000000f050e72a4 */ /* 0x000fe4000f8e020e */
[----:B------:R-:W-:Y:S11]  /*43a0*/  UIMAD UR13, UR6, UR30, UR13 ;  /* 0x0000001e060d72a4 */ /* 0x000ff6000f8e020d */
[----:B------:R-:W-:Y:S01]  /*43b0*/  @!UPT UIADD3 URZ, UPT, UPT, URZ, URZ, URZ ;  /* 0x000000fffffff290 */ /* 0x000fe2000fffe0ff */
.L_x_75:
[----:B------:R-:W3:Y:S01]  /*43c0*/  @!UP2 LDCU.128 UR8, c[0x0][0xb10] ;  /* 0x00016200ff08a7ac */ /* 0x000ee20008000c00 */
[C---:B------:R-:W-:Y:S02]  /*43d0*/  ISETP.NE.U32.AND P1, PT, R4.reuse, RZ, PT ;  /* 0x000000ff0400720c */ /* 0x040fe40003f25070 */
[----:B------:R-:W-:Y:S02]  /*43e0*/  ISETP.NE.U32.AND P0, PT, R4, RZ, PT ;  /* 0x000000ff0400720c */ /* 0x000fe40003f05070 */
[C---:B------:R-:W-:Y:S02]  /*43f0*/  ISETP.NE.AND.EX P1, PT, R5.reuse, RZ, PT, P1 ;  /* 0x000000ff0500720c */ /* 0x040fe40003f25310 */
[----:B------:R-:W-:Y:S01]  /*4400*/  ISETP.NE.AND.EX P0, PT, R5, RZ, PT, P0 ;  /* 0x000000ff0500720c */ /* 0x000fe20003f05300 */
[----:B------:R-:W4:Y:S01]  /*4410*/  @!UP2 LDCU UR5, c[0x0][0xb0c] ;  /* 0x00016180ff05a7ac */ /* 0x000f220008000800 */
[----:B------:R-:W-:Y:S01]  /*4420*/  SHF.L.U32 R9, R15, 0x1f, RZ ;  /* 0x0000001f0f097819 */ /* 0x000fe200000006ff */
[----:B------:R-:W-:Y:S02]  /*4430*/  USHF.L.U32 UR19, UR16, 0x6, URZ ;  /* 0x0000000610137899 */ /* 0x000fe400080006ff */
[----:B------:R-:W-:Y:S02]  /*4440*/  USHF.L.U32 UR18, UR20, 0x7, URZ ;  /* 0x0000000714127899 */ /* 0x000fe400080006ff */
[----:B---3--:R-:W-:Y:S07]  /*4450*/  UIMAD.WIDE.U32 UR6, UR14, UR8, URZ ;  /* 0x000000080e0672a5 */ /* 0x008fee000f8e00ff */
[----:B------:R-:W-:Y:S01]  /*4460*/  @!UP2 UMOV UR4, UR7 ;  /* 0x000000070004ac82 */ /* 0x000fe20008000000 */
[----:B----4-:R-:W-:Y:S02]  /*4470*/  @!UP2 UISETP.NE.AND UP0, UPT, UR5, 0x1, UPT ;  /* 0x000000010500a88c */ /* 0x010fe4000bf05270 */
[----:B------:R-:W-:Y:S02]  /*4480*/  @!UP2 USHF.R.U32.HI UR4, URZ, UR9, UR4 ;  /* 0x00000009ff04a299 */ /* 0x000fe40008011604 */
[----:B------:R-:W-:Y:S02]  /*4490*/  UIMAD.WIDE.U32 UR6, UR13, UR11, URZ ;  /* 0x0000000b0d0672a5 */ /* 0x000fe4000f8e00ff */
[----:B------:R-:W-:Y:S02]  /*44a0*/  @!UP2 USEL UR8, UR14, UR4, !UP0 ;  /* 0x000000040e08a287 */ /* 0x000fe4000c000000 */
[----:B------:R-:W-:Y:S03]  /*44b0*/  @!UP2 UISETP.NE.AND UP0, UPT, UR10, 0x1, UPT ;  /* 0x000000010a00a88c */ /* 0x000fe6000bf05270 */
[----:B------:R-:W-:Y:S02]  /*44c0*/  @!UP2 UMOV UR6, UR7 ;  /* 0x000000070006ac82 */ /* 0x000fe40008000000 */
[----:B------:R-:W3:Y:S02]  /*44d0*/  @!UP2 LDCU UR4, c[0x0][0xb20] ;  /* 0x00016400ff04a7ac */ /* 0x000ee40008000800 */
[----:B---3--:R-:W-:Y:S04]  /*44e0*/  @!UP2 USHF.R.U32.HI UR6, URZ, UR4, UR6 ;  /* 0x00000004ff06a299 */ /* 0x008fe80008011606 */
[----:B------:R-:W-:Y:S04]  /*44f0*/  @!UP2 USEL UR6, UR13, UR6, !UP0 ;  /* 0x000000060d06a287 */ /* 0x000fe8000c000000 */
[----:B------:R-:W-:Y:S02]  /*4500*/  @!UP2 UIADD3 UR4, UPT, UPT, -UR8, UR6, URZ ;  /* 0x000000060804a290 */ /* 0x000fe4000fffe1ff */
[----:B------:R-:W-:Y:S02]  /*4510*/  @!UP2 UIADD3 UR6, UPT, UPT, UR8, -UR6, URZ ;  /* 0x800000060806a290 */ /* 0x000fe4000fffe0ff */
[----:B------:R-:W-:Y:S02]  /*4520*/  @!UP2 UIMAD UR14, UR4, UR5, UR14 ;  /* 0x00000005040ea2a4 */ /* 0x000fe4000f8e020e */
[----:B------:R-:W-:Y:S01]  /*4530*/  @!UP2 UIMAD UR13, UR6, UR10, UR13 ;  /* 0x0000000a060da2a4 */ /* 0x000fe2000f8e020d */
[----:B------:R-:W-:Y:S11]  /*4540*/  BRA.U UP3, `(.L_x_76) ;  /* 0x0000000103107547 */ /* 0x000ff6000b800000 */
[----:B------:R-:W-:Y:S04]  /*4550*/  MOV R6, UR37 ;  /* 0x0000002500067c02 */ /* 0x000fe80008000f00 */
[----:B------:R-:W-:Y:S04]  /*4560*/  SHF.L.U32 R6, R6, 0x1f, RZ ;  /* 0x0000001f06067819 */ /* 0x000fe800000006ff */
[----:B------:R-:W3:Y:S02]  /*4570*/  SYNCS.PHASECHK.TRANS64.TRYWAIT P2, [UR21+0x58], R6 ;  /* 0x00005806ff0075a7 */ /* 0x000ee40008041115 */
[----:B---3--:R-:W-:Y:S05]  /*4580*/  @!P2 BRA `(.L_x_77) ;  /* 0x000000380038a947 */ /* 0x008fea0003800000 */
.L_x_76:
[----:B------:R-:W-:Y:S05]  /*4590*/  @!P1 BRA `(.L_x_78) ;  /* 0x0000000000309947 */ /* 0x000fea0003800000 */
[----:B------:R-:W-:Y:S01]  /*45a0*/  ISETP.NE.U32.AND P1, PT, R2, RZ, PT ;  /* 0x000000ff0200720c */ /* 0x000fe20003f25070 */
[----:B------:R-:W3:Y:S01]  /*45b0*/  LDCU.64 UR4, c[0x0][0x358] ;  /* 0x00006b00ff0477ac */ /* 0x000ee20008000a00 */
[----:B------:R-:W-:Y:S02]  /*45c0*/  IMAD.MOV.U32 R74, RZ, RZ, 0x1 ;  /* 0x00000001ff4a7424 */ /* 0x000fe400078e00ff */
[----:B------:R-:W-:Y:S11]  /*45d0*/  ISETP.NE.AND.EX P1, PT, R3, RZ, PT, P1 ;  /* 0x000000ff0300720c */ /* 0x000ff60003f25310 */
[----:B------:R-:W-:Y:S02]  /*45e0*/  @!UPT UIADD3 URZ, UPT, UPT, URZ, URZ, URZ ;  /* 0x000000fffffff290 */ /* 0x000fe4000fffe0ff */
[----:B------:R-:W4:Y:S01]  /*45f0*/  @P1 LDC.64 R10, c[0x0][0x888] ;  /* 0x00022200ff0a1b82 */ /* 0x000f220000000a00 */
[----:B-1----:R-:W-:Y:S04]  /*4600*/  @P1 IMAD R0, R4, UR36, RZ ;  /* 0x0000002404001c24 */ /* 0x002fe8000f8e02ff */
[----:B----4-:R-:W-:Y:S04]  /*4610*/  @P1 IMAD.WIDE R10, R0, 0x4, R10 ;  /* 0x00000004000a1825 */ /* 0x010fe800078e020a */
[----:B------:R-:W-:Y:S01]  /*4620*/  HFMA2 R0, -RZ, RZ, 0, 5.9604644775390625e-08 ;  /* 0x00000001ff007431 */ /* 0x000fe200000001ff */
[----:B---3-5:R3:W5:Y:S04]  /*4630*/  @P1 LDG.E R40, desc[UR4][R10.64] ;  /* 0x000000040a281981 */ /* 0x028768000c1e1900 */
[----:B------:R-:W-:Y:S01]  /*4640*/  @!P1 PRMT R74, R0, 0x7610, R74 ;  /* 0x00007610004a9816 */ /* 0x000fe2000000004a */
[----:B---3--:R-:W4:Y:S06]  /*4650*/  @!P1 LDC R40, c[0x0][0x880] ;  /* 0x00022000ff289b82 */ /* 0x008f2c0000000800 */
.L_x_78:
[----:B----45:R-:W-:Y:S01]  /*4660*/  @!P0 ISETP.EQ.AND P1, PT, R40, RZ, PT ;  /* 0x000000ff2800820c */ /* 0x030fe20003f22270 */
[----:B------:R-:W-:Y:S01]  /*4670*/  @!UPT UIADD3 URZ, UPT, UPT, URZ, URZ, URZ ;  /* 0x000000fffffff290 */ /* 0x000fe2000fffe0ff */
[----:B------:R-:W-:Y:S11]  /*4680*/  @!P0 BRA `(.L_x_79) ;  /* 0x0000000000188947 */ /* 0x000ff60003800000 */
[----:B------:R-:W-:Y:S02]  /*4690*/  LOP3.LUT P0, RZ, R74, 0xff, RZ, 0xc0, !PT ;  /* 0x000000ff4aff7812 */ /* 0x000fe4000780c0ff */
[----:B------:R-:W-:Y:S04]  /*46a0*/  ISETP.NE.U32.AND P1, PT, R2, RZ, PT ;  /* 0x000000ff0200720c */ /* 0x000fe80003f25070 */
[----:B------:R-:W-:Y:S04]  /*46b0*/  ISETP.NE.AND.EX P1, PT, R3, RZ, PT, P1 ;  /* 0x000000ff0300720c */ /* 0x000fe80003f25310 */
[----:B------:R-:W-:Y:S03]  /*46c0*/  PLOP3.LUT P1, PT, P1, PT, PT, 0x8, 0x80 ;  /* 0x000000000080781c */ /* 0x000fe60000f2e170 */
[----:B------:R-:W-:Y:S11]  /*46d0*/  @P0 ISETP.EQ.AND P1, PT, R40, RZ, PT ;  /* 0x000000ff2800020c */ /* 0x000ff60003f22270 */
[----:B------:R-:W-:Y:S02]  /*46e0*/  @!UPT UIADD3 URZ, UPT, UPT, URZ, URZ, URZ ;  /* 0x000000fffffff290 */ /* 0x000fe4000fffe0ff */
.L_x_79:
[----:B------:R-:W3:Y:S01]  /*46f0*/  SYNCS.PHASECHK.TRANS64.TRYWAIT P2, [UR21+0x40], R9 ;  /* 0x00004009ff0075a7 */ /* 0x000ee20008041115 */
[----:B------:R-:W-:Y:S04]  /*4700*/  ELECT P0, URZ, PT ;  /* 0x0000000000ff782f */ /* 0x000fe80003800000 */
[----:B------:R-:W-:Y:S11]  /*4710*/  PLOP3.LUT P1, PT, P1, P0, PT, 0xf2, 0x2f ;  /* 0x00000000002f781c */ /* 0x000ff60000f21e72 */
[----:B------:R-:W-:Y:S02]  /*4720*/  @!UPT UIADD3 URZ, UPT, UPT, URZ, URZ, URZ ;  /* 0x000000fffffff290 */ /* 0x000fe4000fffe0ff */
[----:B------:R-:W-:Y:S05]  /*4730*/  @!P1 IADD3 R8, P0, PT, R16, 0x580, RZ ;  /* 0x0000058010089810 */ /* 0x000fea0007f1e0ff */
[----:B-1----:R-:W-:Y:S01]  /*4740*/  @!P1 IMAD.X R6, RZ, RZ, R17, P0 ;  /* 0x000000ffff069224 */ /* 0x002fe200000e0611 */
[----:B---3--:R-:W-:Y:S07]  /*4750*/  @!P2 BRA `(.L_x_80) ;  /* 0x0000003400dca947 */ /* 0x008fee0003800000 */
.L_x_139:
[----:B------:R-:W-:Y:S01]  /*4760*/  @!P1 R2UR UR5, R8 ;  /* 0x00000000080592ca */ /* 0x000fe200000e0000 */
[----:B------:R-:W-:Y:S01]  /*4770*/  VOTEU.ALL UP0, P1 ;  /* 0x0000000000ff7886 */ /* 0x000fe20000800000 */
[----:B------:R-:W-:Y:S01]  /*4780*/  @!P1 R2UR UR4, R6 ;  /* 0x00000000060492ca */ /* 0x000fe200000e0000 */
[----:B-1----:R-:W-:Y:S01]  /*4790*/  @!P1 IMAD.MOV.U32 R0, RZ, RZ, 0x1000 ;  /* 0x00001000ff009424 */ /* 0x002fe200078e00ff */
[----:B------:R-:W-:Y:S01]  /*47a0*/  UMOV UR8, 0x0 ;  /* 0x0000000000087882 */ /* 0x000fe20000000000 */
[----:B------:R-:W-:Y:S01]  /*47b0*/  UMOV UR9, 0x10000000 ;  /* 0x1000000000097882 */ /* 0x000fe20000000000 */
[----:B------:R-:W-:Y:S01]  /*47c0*/  @!UP0 UIADD3 UR16, UPT, UPT, UR21, 0x200, URZ ;  /* 0x0000020015108890 */ /* 0x000fe2000fffe0ff */
[----:B------:R-:W-:Y:S01]  /*47d0*/  VIADD R14, R14, 0x1 ;  /* 0x000000010e0e7836 */ /* 0x000fe20000000000 */
[----:B------:R-:W-:Y:S01]  /*47e0*/  VOTEU.ALL UP0, P1 ;  /* 0x0000000000ff7886 */ /* 0x000fe20000800000 */
[----:B------:R-:W-:Y:S01]  /*47f0*/  UMOV UR20, UR36 ;  /* 0x0000002400147c82 */ /* 0x000fe20008000000 */
[----:B------:R-:W-:Y:S03]  /*4800*/  UPRMT UR6, UR45, 0x654, UR17 ;  /* 0x000006542d067896 */ /* 0x000fe60008000011 */
[----:B------:R-:W-:Y:S02]  /*4810*/  IMAD.U32 R10, RZ, RZ, UR5 ;  /* 0x00000005ff0a7e24 */ /* 0x000fe4000f8e00ff */
[----:B------:R-:W-:Y:S03]  /*4820*/  IMAD.U32 R11, RZ, RZ, UR4 ;  /* 0x00000004ff0b7e24 */ /* 0x000fe6000f8e00ff */
[----:B------:R-:W-:Y:S02]  /*4830*/  @!P1 R2UR UR4, R10 ;  /* 0x000000000a0492ca */ /* 0x000fe400000e0000 */
[----:B------:R-:W-:Y:S11]  /*4840*/  @!P1 R2UR UR5, R11 ;  /* 0x000000000b0592ca */ /* 0x000ff600000e0000 */
[----:B------:R-:W-:Y:S02]  /*4850*/  @!UPT UIADD3 URZ, UPT, UPT, URZ, URZ, URZ ;  /* 0x000000fffffff290 */ /* 0x000fe4000fffe0ff */
[----:B------:R1:W-:Y:S01]  /*4860*/  @!UP0 UTMALDG.3D [UR16], [UR4], desc[UR8] ;  /* 0x00000810040085b4 */ /* 0x0003e20008011000 */
[----:B------:R1:W-:Y:S01]  /*4870*/  @!P1 SYNCS.ARRIVE.TRANS64.RED.A0TR RZ, [UR21+0x30], R0 ;  /* 0x00003000ffff99a7 */ /* 0x0003e20008300415 */
[----:B------:R-:W-:Y:S01]  /*4880*/  SYNCS.ARRIVE.TRANS64.RED.A1T0 RZ, [UR6], RZ ;  /* 0x000000ffffff79a7 */ /* 0x000fe20008100406 */
[----:B------:R-:W3:Y:S02]  /*4890*/  SYNCS.PHASECHK.TRANS64.TRYWAIT P0, [UR21+0x48], R9 ;  /* 0x00004809ff0075a7 */ /* 0x000ee40008001115 */
[----:B-1-3--:R-:W-:Y:S05]  /*48a0*/  @!P0 BRA `(.L_x_81) ;  /* 0x0000003400a08947 */ /* 0x00afea0003800000 */
.L_x_141:
[----:B------:R-:W-:Y:S01]  /*48b0*/  @!P1 IADD3 R6, P0, PT, R16, 0x580, RZ ;  /* 0x0000058010069810 */ /* 0x000fe20007f1e0ff */
[----:B------:R-:W-:Y:S01]  /*48c0*/  VOTEU.ALL UP0, P1 ;  /* 0x0000000000ff7886 */ /* 0x000fe20000800000 */
[----:B------:R-:W-:Y:S01]  /*48d0*/  UMOV UR6, 0x0 ;  /* 0x0000000000067882 */ /* 0x000fe20000000000 */
[----:B------:R-:W-:Y:S01]  /*48e0*/  UMOV UR7, 0x10000000 ;  /* 0x1000000000077882 */ /* 0x000fe20000000000 */
[----:B------:R-:W-:Y:S01]  /*48f0*/  @!P1 R2UR UR5, R6 ;  /* 0x00000000060592ca */ /* 0x000fe200000e0000 */
[----:B-1----:R-:W-:Y:S01]  /*4900*/  @!P1 IMAD.X R0, RZ, RZ, R17, P0 ;  /* 0x000000ffff009224 */ /* 0x002fe200000e0611 */
[----:B------:R-:W-:Y:S01]  /*4910*/  @!UP0 UIADD3 UR10, UPT, UPT, UR18, 0x40, URZ ;  /* 0x00000040120a8890 */ /* 0x000fe2000fffe0ff */
[----:B------:R-:W-:Y:S01]  /*4920*/  R2UR UR16, R76 ;  /* 0x000000004c1072ca */ /* 0x000fe200000e0000 */
[----:B------:R-:W-:Y:S01]  /*4930*/  @!UP0 UIADD3 UR8, UPT, UPT, UR21, 0x1200, URZ ;  /* 0x0000120015088890 */ /* 0x000fe2000fffe0ff */
[----:B------:R-:W-:Y:S01]  /*4940*/  ISETP.NE.AND P0, PT, R14, 0x2, PT ;  /* 0x000000020e00780c */ /* 0x000fe20003f05270 */
[----:B------:R-:W-:Y:S01]  /*4950*/  @!UP0 UIADD3 UR9, UPT, UPT, UR21, 0x38, URZ ;  /* 0x0000003815098890 */ /* 0x000fe2000fffe0ff */
[----:B------:R-:W-:Y:S01]  /*4960*/  @!P1 R2UR UR4, R0 ;  /* 0x00000000000492ca */ /* 0x000fe200000e0000 */
[----:B------:R-:W-:Y:S01]  /*4970*/  VOTEU.ALL UP0, P1 ;  /* 0x0000000000ff7886 */ /* 0x000fe20000800000 */
[----:B------:R-:W-:Y:S01]  /*4980*/  UMOV UR11, UR19 ;  /* 0x00000013000b7c82 */ /* 0x000fe20008000000 */
[----:B------:R-:W-:Y:S01]  /*4990*/  UMOV UR12, UR36 ;  /* 0x00000024000c7c82 */ /* 0x000fe20008000000 */
[----:B------:R-:W-:Y:S01]  /*49a0*/  SEL R0, RZ, 0x1, P0 ;  /* 0x00000001ff007807 */ /* 0x000fe20000000000 */
[----:B------:R-:W-:Y:S01]  /*49b0*/  UPLOP3.LUT UP3, UPT, UPT, UPT, UPT, 0x80, 0x8 ;  /* 0x000000000008789c */ /* 0x000fe20003f6f070 */
[----:B------:R-:W-:Y:S01]  /*49c0*/  IMAD.U32 R8, RZ, RZ, UR5 ;  /* 0x00000005ff087e24 */ /* 0x000fe2000f8e00ff */
[----:B------:R-:W-:Y:S01]  /*49d0*/  LOP3.LUT R15, R15, 0x1, RZ, 0x3c, !PT ;  /* 0x000000010f0f7812 */ /* 0x000fe200078e3cff */
[----:B------:R-:W-:Y:S01]  /*49e0*/  UMOV UR36, UR26 ;  /* 0x0000001a00247c82 */ /* 0x000fe20008000000 */
[----:B------:R-:W-:Y:S01]  /*49f0*/  LOP3.LUT R13, R13, R0, RZ, 0x3c, !PT ;  /* 0x000000000d0d7212 */ /* 0x000fe200078e3cff */
[----:B------:R-:W-:Y:S01]  /*4a00*/  UIADD3 UR20, UPT, UPT, UR13, UR16, URZ ;  /* 0x000000100d147290 */ /* 0x000fe2000fffe0ff */
[----:B------:R-:W-:Y:S01]  /*4a10*/  SEL R14, R14, RZ, P0 ;  /* 0x000000ff0e0e7207 */ /* 0x000fe20000000000 */
[----:B------:R-:W-:Y:S01]  /*4a20*/  UIADD3 UR16, UPT, UPT, UR14, UR63, URZ ;  /* 0x0000003f0e107290 */ /* 0x000fe2000fffe0ff */
[----:B------:R-:W-:Y:S01]  /*4a30*/  IMAD.U32 R9, RZ, RZ, UR4 ;  /* 0x00000004ff097e24 */ /* 0x000fe2000f8e00ff */
[----:B------:R-:W-:Y:S04]  /*4a40*/  @!P1 R2UR UR4, R8 ;  /* 0x00000000080492ca */ /* 0x000fe800000e0000 */
[----:B------:R-:W-:Y:S11]  /*4a50*/  @!P1 R2UR UR5, R9 ;  /* 0x00000000090592ca */ /* 0x000ff600000e0000 */
[----:B------:R-:W-:Y:S02]  /*4a60*/  @!UPT UIADD3 URZ, UPT, UPT, URZ, URZ, URZ ;  /* 0x000000fffffff290 */ /* 0x000fe4000fffe0ff */
[----:B------:R3:W-:Y:S01]  /*4a70*/  @!UP0 UTMALDG.3D [UR8], [UR4], desc[UR6] ;  /* 0x00000608040085b4 */ /* 0x0007e20008011000 */
[----:B------:R3:W-:Y:S01]  /*4a80*/  @!P1 SYNCS.ARRIVE.TRANS64.RED.A0TR RZ, [UR21+0x38], R7 ;  /* 0x00003807ffff99a7 */ /* 0x0007e20008300415 */
[----:B------:R-:W-:Y:S01]  /*4a90*/  SYNCS.ARRIVE.TRANS64.RED.A1T0 RZ, [UR33], RZ ;  /* 0x000000ffffff79a7 */ /* 0x000fe20008100421 */
[----:B------:R-:W-:Y:S05]  /*4aa0*/  BRA.U UP1, `(.L_x_82) ;  /* 0xfffffff501247547 */ /* 0x000fea000b83ffff */
[----:B------:R-:W-:-:S04]  /*4ab0*/  SHF.L.U32 R2, R15, 0x1f, RZ ;  /* 0x0000001f0f027819 */ /* 0x000fc800000006ff */
[----:B------:R-:W1:Y:S02]  /*4ac0*/  SYNCS.PHASECHK.TRANS64.TRYWAIT P0, [UR21+0x40], R2 ;  /* 0x00004002ff0075a7 */ /* 0x000e640008001115 */
[----:B-1----:R-:W-:Y:S05]  /*4ad0*/  @!P0 BRA `(.L_x_83) ;  /* 0x00000034002c8947 */ /* 0x002fea0003800000 */
.L_x_143:
[----:B-1----:R-:W-:-:S07]  /*4ae0*/  MOV R0, UR21 ;  /* 0x0000001500007c02 */ /* 0x002fce0008000f00 */
.L_x_84:
[----:B-1----:R-:W-:-:S04]  /*4af0*/  SHF.L.U32 R2, R15, 0x1f, RZ ;  /* 0x0000001f0f027819 */ /* 0x002fc800000006ff */
[----:B------:R1:W4:Y:S03]  /*4b00*/  SYNCS.PHASECHK.TRANS64.TRYWAIT P0, [R0+URZ+0x48], R2 ;  /* 0x00004802000075a7 */ /* 0x00032600080011ff */
[----:B----4-:R-:W-:Y:S05]  /*4b10*/  @!P0 NANOSLEEP.SYNCS 0x989680 ;  /* 0x009896800000895d */ /* 0x010fea0003900000 */
[----:B------:R-:W4:Y:S02]  /*4b20*/  @!P0 SYNCS.PHASECHK.TRANS64 P0, [R0+URZ+0x48], R2 ;  /* 0x00004802000085a7 */ /* 0x000f2400080010ff */
[----:B--234-:R-:W-:Y:S05]  /*4b30*/  @P0 EXIT ;  /* 0x000000000000094d */ /* 0x01cfea0003800000 */
[----:B------:R-:W-:Y:S05]  /*4b40*/  BRA `(.L_x_84) ;  /* 0xfffffffc00e87947 */ /* 0x000fea000383ffff */
.L_x_73:
[----:B------:R-:W-:-:S06]  /*4b50*/  UISETP.GE.AND UP0, UPT, UR17, 0x4, UPT ;  /* 0x000000041100788c */ /* 0x000fcc000bf06270 */
[----:B------:R-:W-:-:S13]  /*4b60*/  PLOP3.LUT P0, PT, PT, PT, UP0, 0x80, 0x8 ;  /* 0x000000000008781c */ /* 0x000fda0003f0f008 */
[----:B-1----:R-:W-:Y:S05]  /*4b70*/  @!P0 EXIT ;  /* 0x000000000000894d */ /* 0x002fea0003800000 */
[----:B------:R-:W-:Y:S01]  /*4b80*/  BAR.SYNC.DEFER_BLOCKING 0x6, 0xa0 ;  /* 0x0182800000007b1d */ /* 0x000fe20000010000 */
[C---:B------:R-:W-:Y:S01]  /*4b90*/  IMAD.SHL.U32 R7, R84.reuse, 0x40, RZ ;  /* 0x0000004054077824 */ /* 0x040fe200078e00ff */
[C---:B------:R-:W-:Y:S01]  /*4ba0*/  LOP3.LUT R86, R84.reuse, 0x60, RZ, 0xc0, !PT ;  /* 0x0000006054567812 */ /* 0x040fe200078ec0ff */
[C---:B------:R-:W-:Y:S01]  /*4bb0*/  IMAD.SHL.U32 R4, R84.reuse, 0x20, RZ ;  /* 0x0000002054047824 */ /* 0x040fe200078e00ff */
[----:B------:R-:W-:Y:S01]  /*4bc0*/  CS2R R82, SRZ ;  /* 0x0000000000527805 */ /* 0x000fe2000001ff00 */
[C---:B------:R-:W-:Y:S01]  /*4bd0*/  IMAD.SHL.U32 R5, R84.reuse, 0x8, RZ ;  /* 0x0000000854057824 */ /* 0x040fe200078e00ff */
[----:B------:R-:W-:Y:S02]  /*4be0*/  UMOV UR44, 0x400 ;  /* 0x00000400002c7882 */ /* 0x000fe40000000000 */
[----:B------:R-:W1:Y:S01]  /*4bf0*/  LDC.64 R72, c[0x0][0x8b0] ;  /* 0x00022c00ff487b82 */ /* 0x000e620000000a00 */
[----:B------:R-:W-:Y:S01]  /*4c00*/  ULEA UR44, UR45, UR44, 0x18 ;  /* 0x0000002c2d2c7291 */ /* 0x000fe2000f8ec0ff */
[----:B------:R-:W-:Y:S01]  /*4c10*/  LOP3.LUT R6, R7, 0x180, RZ, 0xc0, !PT ;  /* 0x0000018007067812 */ /* 0x000fe200078ec0ff */
[----:B------:R-:W-:Y:S01]  /*4c20*/  IMAD.U32 R37, R84, 0x10000, RZ ;  /* 0x0001000054257824 */ /* 0x000fe200078e00ff */
[----:B------:R-:W-:Y:S01]  /*4c30*/  LOP3.LUT R4, R4, 0xc00, RZ, 0xc0, !PT ;  /* 0x00000c0004047812 */ /* 0x000fe200078ec0ff */
[----:B------:R-:W-:Y:S01]  /*4c40*/  UIADD3 UR4, UPT, UPT, UR44, 0x2200, URZ ;  /* 0x000022002c047890 */ /* 0x000fe2000fffe0ff */
[----:B------:R-:W-:Y:S01]  /*4c50*/  LOP3.LUT R5, R6, 0x30, R5, 0xf8, !PT ;  /* 0x0000003006057812 */ /* 0x000fe200078ef805 */
[----:B------:R-:W-:Y:S01]  /*4c60*/  IMAD.SHL.U32 R6, R84, 0x2, RZ ;  /* 0x0000000254067824 */ /* 0x000fe200078e00ff */
[----:B------:R-:W2:Y:S01]  /*4c70*/  LDC.64 R70, c[0x0][0x8a8] ;  /* 0x00022a00ff467b82 */ /* 0x000ea20000000a00 */
[----:B------:R-:W-:Y:S01]  /*4c80*/  LOP3.LUT R4, R4, 0x40, R7, 0xf8, !PT ;  /* 0x0000004004047812 */ /* 0x000fe200078ef807 */
[----:B------:R-:W-:Y:S01]  /*4c90*/  IMAD.MOV.U32 R36, RZ, RZ, RZ ;  /* 0x000000ffff247224 */ /* 0x000fe200078e00ff */
[----:B------:R-:W-:Y:S01]  /*4ca0*/  LOP3.LUT R37, R37, 0x600000, RZ, 0xc0, !PT ;  /* 0x0060000025257812 */ /* 0x000fe200078ec0ff */
[----:B------:R-:W-:Y:S01]  /*4cb0*/  IMAD.MOV.U32 R78, RZ, RZ, RZ ;  /* 0x000000ffff4e7224 */ /* 0x000fe200078e00ff */
[----:B------:R-:W-:-:S02]  /*4cc0*/  LOP3.LUT R84, R84, 0x2, RZ, 0xc0, !PT ;  /* 0x0000000254547812 */ /* 0x000fc400078ec0ff */
[----:B------:R-:W-:Y:S02]  /*4cd0*/  CS2R R80, SRZ ;  /* 0x0000000000507805 */ /* 0x000fe4000001ff00 */
[----:B------:R-:W-:Y:S01]  /*4ce0*/  LOP3.LUT R5, R5, 0x20, R6, 0x78, !PT ;  /* 0x0000002005057812 */ /* 0x000fe200078e7806 */
[----:B------:R-:W-:Y:S01]  /*4cf0*/  IMAD.U32 R85, RZ, RZ, UR4 ;  /* 0x00000004ff557e24 */ /* 0x000fe2000f8e00ff */
[----:B------:R-:W3:Y:S01]  /*4d00*/  LDS R0, [UR44+0x110] ;  /* 0x0001102cff007984 */ /* 0x000ee20008000800 */
[----:B------:R-:W-:Y:S01]  /*4d10*/  LOP3.LUT R4, R4, 0x200, R7, 0xf8, !PT ;  /* 0x0000020004047812 */ /* 0x000fe200078ef807 */
[----:B------:R-:W-:Y:S01]  /*4d20*/  IMAD.MOV R79, RZ, RZ, -R84 ;  /* 0x000000ffff4f7224 */ /* 0x000fe200078e0a54 */
[----:B------:R-:W4:Y:S02]  /*4d30*/  LDCU UR58, c[0x0][0x370] ;  /* 0x00006e00ff3a77ac */ /* 0x000f240008000800 */
[----:B------:R-:W-:Y:S01]  /*4d40*/  LOP3.LUT R69, R4, R5, RZ, 0xfc, !PT ;  /* 0x0000000504457212 */ /* 0x000fe200078efcff */
[----:B------:R-:W1:Y:S01]  /*4d50*/  LDCU UR43, c[0x0][0xb0c] ;  /* 0x00016180ff2b77ac */ /* 0x000e620008000800 */
[----:B------:R-:W1:Y:S01]  /*4d60*/  LDCU UR39, c[0x0][0xb30] ;  /* 0x00016600ff2777ac */ /* 0x000e620008000800 */
[----:B------:R-:W1:Y:S01]  /*4d70*/  LDCU.64 UR56, c[0x0][0x888] ;  /* 0x00011100ff3877ac */ /* 0x000e620008000a00 */
[----:B------:R-:W1:Y:S01]  /*4d80*/  LDCU.64 UR40, c[0x0][0xb28] ;  /* 0x00016500ff2877ac */ /* 0x000e620008000a00 */
[----:B------:R-:W1:Y:S01]  /*4d90*/  LDCU.64 UR60, c[0x0][0x890] ;  /* 0x00011200ff3c77ac */ /* 0x000e620008000a00 */
[----:B------:R-:W1:Y:S01]  /*4da0*/  LDCU.128 UR52, c[0x0][0xb10] ;  /* 0x00016200ff3477ac */ /* 0x000e620008000c00 */
[----:B------:R-:W1:Y:S01]  /*4db0*/  LDCU UR47, c[0x0][0x374] ;  /* 0x00006e80ff2f77ac */ /* 0x000e620008000800 */
[----:B------:R-:W-:Y:S01]  /*4dc0*/  UIADD3 UR62, UPT, UPT, UR44, 0x200, URZ ;  /* 0x000002002c3e7890 */ /* 0x000fe2000fffe0ff */
[----:B-1234-:R-:W-:-:S11]  /*4dd0*/  IMAD.IADD R37, R0, 0x1, R37 ;  /* 0x0000000100257824 */ /* 0x01efd600078e0225 */
.L_x_110:
[----:B------:R-:W-:Y:S02]  /*4de0*/  LEA R3, R78, UR44, 0x3 ;  /* 0x0000002c4e037c11 */ /* 0x000fe4000f8e18ff */
[----:B------:R-:W-:Y:S02]  /*4df0*/  SHF.L.U32 R0, R82, 0x1f, RZ ;  /* 0x0000001f52007819 */ /* 0x000fe400000006ff */
[----:B-1----:R-:W-:Y:S02]  /*4e00*/  LEA R4, R78, UR44, 0x4 ;  /* 0x0000002c4e047c11 */ /* 0x002fe4000f8e20ff */
[----:B------:R-:W1:Y:S02]  /*4e10*/  SYNCS.PHASECHK.TRANS64.TRYWAIT P0, [R3+URZ+0x60], R0 ;  /* 0x00006000030075a7 */ /* 0x000e6400080011ff */
[----:B-1----:R-:W-:Y:S05]  /*4e20*/  @!P0 BRA `(.L_x_85) ;  /* 0x0000003000708947 */ /* 0x002fea0003800000 */
.L_x_144:
        /* <DEDUP_REMOVED lines=8> */
[----:B--2---:R-:W-:Y:S11]  /*4eb0*/  LOP3.LUT P0, RZ, R6, 0x1, RZ, 0xc0, !PT ;  /* 0x0000000106ff7812 */ /* 0x004ff6000780c0ff */
[----:B------:R-:W-:Y:S02]  /*4ec0*/  @!UPT UIADD3 URZ, UPT, UPT, URZ, URZ, URZ ;  /* 0x000000fffffff290 */ /* 0x000fe4000fffe0ff */
[----:B---3--:R-:W-:Y:S01]  /*4ed0*/  VOTEU.ANY UP1, P0 ;  /* 0x0000000000ff7886 */ /* 0x008fe20000020100 */
[----:B------:R-:W-:Y:S01]  /*4ee0*/  PLOP3.LUT P0, PT, PT, PT, UP1, 0x80, 0x8 ;  /* 0x000000000008781c */ /* 0x000fe20003f0f018 */
[----:B------:R-:W-:Y:S11]  /*4ef0*/  UP2UR UR46, UPR, URZ, 0x2 ;  /* 0x00000002ff2e7883 */ /* 0x000ff60008000000 */
[----:B------:R-:W-:Y:S01]  /*4f00*/  @!UPT UIADD3 URZ, UPT, UPT, URZ, URZ, URZ ;  /* 0x000000fffffff290 */ /* 0x000fe2000fffe0ff */
[----:B-1----:R-:W-:Y:S02]  /*4f10*/  @P0 SHF.R.U32.HI R0, RZ, 0x10, R5 ;  /* 0x00000010ff000819 */ /* 0x002fe40000011605 */
        /* <DEDUP_REMOVED lines=12> */
[----:B------:R-:W2:Y:S01]  /*4fe0*/  LDCU UR12, c[0x0][0xb20] ;  /* 0x00016400ff0c77ac */ /* 0x000ea20008000800 */
[----:B------:R-:W-:Y:S02]  /*4ff0*/  UIMAD.WIDE.U32 UR4, UR47, UR55, URZ ;  /* 0x000000372f0472a5 */ /* 0x000fe4000f8e00ff */
[----:B------:R-:W-:Y:S02]  /*5000*/  UIMAD.WIDE.U32 UR6, UR58, UR52, URZ ;  /* 0x000000343a0672a5 */ /* 0x000fe4000f8e00ff */
[----:B------:R-:W-:Y:S02]  /*5010*/  UISETP.NE.AND UP0, UPT, UR54, 0x1, UPT ;  /* 0x000000013600788c */ /* 0x000fe4000bf05270 */
[----:B------:R-:W-:Y:S02]  /*5020*/  UIMAD.WIDE.U32 UR8, UR37, UR55, URZ ;  /* 0x00000037250872a5 */ /* 0x000fe4000f8e00ff */
[----:B------:R-:W-:Y:S02]  /*5030*/  UIMAD.WIDE.U32 UR10, UR38, UR52, URZ ;  /* 0x00000034260a72a5 */ /* 0x000fe4000f8e00ff */
[----:B------:R-:W-:Y:S02]  /*5040*/  UISETP.NE.AND UP1, UPT, UR43, 0x1, UPT ;  /* 0x000000012b00788c */ /* 0x000fe4000bf25270 */
[----:B------:R-:W-:Y:S01]  /*5050*/  UISETP.NE.AND UP2, UPT, UR42, 0x1, UPT ;  /* 0x000000012a00788c */ /* 0x000fe2000bf45270 */
[----:B------:R-:W-:Y:S02]  /*5060*/  UMOV UR4, UR5 ;  /* 0x0000000500047c82 */ /* 0x000fe40008000000 */
[----:B--2---:R-:W-:Y:S03]  /*5070*/  USHF.R.U32.HI UR5, URZ, UR12, UR4 ;  /* 0x0000000cff057299 */ /* 0x004fe60008011604 */
[----:B------:R-:W-:Y:S02]  /*5080*/  UMOV UR4, UR7 ;  /* 0x0000000700047c82 */ /* 0x000fe40008000000 */
[----:B------:R-:W-:Y:S02]  /*5090*/  USHF.R.U32.HI UR7, URZ, UR53, UR4 ;  /* 0x00000035ff077299 */ /* 0x000fe40008011604 */
[----:B------:R-:W-:Y:S02]  /*50a0*/  USEL UR4, UR47, UR5, !UP0 ;  /* 0x000000052f047287 */ /* 0x000fe4000c000000 */
[----:B------:R-:W-:Y:S01]  /*50b0*/  USEL UR7, UR58, UR7, !UP1 ;  /* 0x000000073a077287 */ /* 0x000fe2000c800000 */
[----:B------:R-:W-:Y:S01]  /*50c0*/  UMOV UR5, UR9 ;  /* 0x0000000900057c82 */ /* 0x000fe20008000000 */
[----:B------:R-:W-:Y:S02]  /*50d0*/  UIMAD.WIDE.U32 UR8, UR4, UR40, URZ ;  /* 0x00000028040872a5 */ /* 0x000fe4000f8e00ff */
[----:B------:R-:W-:Y:S03]  /*50e0*/  USHF.R.U32.HI UR6, URZ, UR12, UR5 ;  /* 0x0000000cff067299 */ /* 0x000fe60008011605 */
[----:B------:R-:W-:Y:S01]  /*50f0*/  UMOV UR5, UR11 ;  /* 0x0000000b00057c82 */ /* 0x000fe20008000000 */
[----:B------:R-:W-:Y:S02]  /*5100*/  UIMAD.WIDE.U32 UR10, UR7, UR40, URZ ;  /* 0x00000028070a72a5 */ /* 0x000fe4000f8e00ff */
[----:B------:R-:W-:Y:S02]  /*5110*/  USHF.R.U32.HI UR12, URZ, UR53, UR5 ;  /* 0x00000035ff0c7299 */ /* 0x000fe40008011605 */
[----:B------:R-:W-:Y:S01]  /*5120*/  USEL UR6, UR37, UR6, !UP0 ;  /* 0x0000000625067287 */ /* 0x000fe2000c000000 */
[----:B------:R-:W-:Y:S02]  /*5130*/  UMOV UR5, UR9 ;  /* 0x0000000900057c82 */ /* 0x000fe40008000000 */
[----:B------:R-:W-:Y:S01]  /*5140*/  UMOV UR10, UR11 ;  /* 0x0000000b000a7c82 */ /* 0x000fe20008000000 */
[----:B------:R-:W-:Y:S02]  /*5150*/  @UP2 USHF.R.U32.HI UR4, URZ, UR41, UR5 ;  /* 0x00000029ff042299 */ /* 0x000fe40008011605 */
[----:B------:R-:W-:Y:S02]  /*5160*/  @UP2 USHF.R.U32.HI UR7, URZ, UR41, UR10 ;  /* 0x00000029ff072299 */ /* 0x000fe4000801160a */
[----:B------:R-:W-:Y:S02]  /*5170*/  UIMAD UR4, UR42, UR4, URZ ;  /* 0x000000042a0472a4 */ /* 0x000fe4000f8e02ff */
[----:B------:R-:W-:Y:S02]  /*5180*/  UIMAD.WIDE.U32 UR10, UR6, UR40, URZ ;  /* 0x00000028060a72a5 */ /* 0x000fe4000f8e00ff */
[----:B------:R-:W-:Y:S02]  /*5190*/  USEL UR5, UR38, UR12, !UP1 ;  /* 0x0000000c26057287 */ /* 0x000fe4000c800000 */
[----:B------:R-:W-:Y:S02]  /*51a0*/  UIMAD UR8, UR42, UR7, URZ ;  /* 0x000000072a0872a4 */ /* 0x000fe4000f8e02ff */
[----:B------:R-:W-:Y:S03]  /*51b0*/  UISETP.GE.AND UP0, UPT, UR6, UR4, UPT ;  /* 0x000000040600728c */ /* 0x000fe6000bf06270 */
[----:B------:R-:W-:Y:S01]  /*51c0*/  UMOV UR4, UR11 ;  /* 0x0000000b00047c82 */ /* 0x000fe20008000000 */
[----:B------:R-:W-:Y:S02]  /*51d0*/  UISETP.GE.OR UP0, UPT, UR5, UR8, UP0 ;  /* 0x000000080500728c */ /* 0x000fe40008706670 */
[----:B------:R-:W-:Y:S02]  /*51e0*/  USHF.R.U32.HI UR4, URZ, UR41, UR4 ;  /* 0x00000029ff047299 */ /* 0x000fe40008011604 */
[----:B------:R-:W-:Y:S02]  /*51f0*/  UIMAD.WIDE.U32 UR8, UR5, UR40, URZ ;  /* 0x00000028050872a5 */ /* 0x000fe4000f8e00ff */
[----:B------:R-:W-:Y:S02]  /*5200*/  USEL UR11, UR6, UR4, !UP2 ;  /* 0x00000004060b7287 */ /* 0x000fe4000d000000 */
[----:B------:R-:W-:Y:S02]  /*5210*/  UIADD3 UR8, UPT, UPT, -UR5, URZ, URZ ;  /* 0x000000ff05087290 */ /* 0x000fe4000fffe1ff */
[----:B------:R-:W-:Y:S01]  /*5220*/  UIADD3 UR10, UPT, UPT, -UR11, URZ, URZ ;  /* 0x000000ff0b0a7290 */ /* 0x000fe2000fffe1ff */
[----:B------:R-:W-:Y:S01]  /*5230*/  @!UP0 UMOV UR4, UR9 ;  /* 0x0000000900048c82 */ /* 0x000fe20008000000 */
[----:B------:R-:W-:Y:S02]  /*5240*/  UIADD3 UR9, UPT, UPT, -UR6, URZ, URZ ;  /* 0x000000ff06097290 */ /* 0x000fe4000fffe1ff */
[----:B------:R-:W-:Y:S02]  /*5250*/  @!UP0 USHF.R.U32.HI UR4, URZ, UR41, UR4 ;  /* 0x00000029ff048299 */ /* 0x000fe40008011604 */
[----:B------:R-:W-:Y:S02]  /*5260*/  UIMAD UR10, UR42, UR10, UR6 ;  /* 0x0000000a2a0a72a4 */ /* 0x000fe4000f8e0206 */
[----:B------:R-:W-:Y:S04]  /*5270*/  @!UP0 USEL UR4, UR5, UR4, !UP2 ;  /* 0x0000000405048287 */ /* 0x000fe8000d000000 */
[----:B------:R-:W-:Y:S02]  /*5280*/  @!UP0 UIMAD UR10, UR7, UR10, UR4 ;  /* 0x0000000a070a82a4 */ /* 0x000fe4000f8e0204 */
[----:B------:R-:W-:Y:S02]  /*5290*/  @!UP0 UIADD3 UR11, UPT, UPT, UR11, -UR4, URZ ;  /* 0x800000040b0b8290 */ /* 0x000fe4000fffe0ff */
[----:B------:R-:W-:Y:S02]  /*52a0*/  UIMAD UR7, UR43, UR8, UR38 ;  /* 0x000000082b0772a4 */ /* 0x000fe4000f8e0226 */
[----:B------:R-:W-:Y:S02]  /*52b0*/  @!UP0 UIMAD UR6, UR11, UR42, UR5 ;  /* 0x0000002a0b0682a4 */ /* 0x000fe4000f8e0205 */
[----:B------:R-:W-:Y:S01]  /*52c0*/  UIMAD UR4, UR54, UR9, UR37 ;  /* 0x00000009360472a4 */ /* 0x000fe2000f8e0225 */
[----:B------:R-:W-:Y:S02]  /*52d0*/  @!UP0 UMOV UR5, UR10 ;  /* 0x0000000a00058c82 */ /* 0x000fe40008000000 */
[----:B------:R-:W-:Y:S02]  /*52e0*/  UIMAD UR38, UR5, UR43, UR7 ;  /* 0x0000002b052672a4 */ /* 0x000fe4000f8e0207 */
[----:B------:R-:W-:Y:S11]  /*52f0*/  UIMAD UR37, UR6, UR54, UR4 ;  /* 0x00000036062572a4 */ /* 0x000ff6000f8e0204 */
[----:B------:R-:W-:Y:S01]  /*5300*/  @!UPT UIADD3 URZ, UPT, UPT, URZ, URZ, URZ ;  /* 0x000000fffffff290 */ /* 0x000fe2000fffe0ff */
.L_x_86:
[----:B------:R-:W-:Y:S01]  /*5310*/  UISETP.NE.AND UP0, UPT, UR39, 0x1, UPT ;  /* 0x000000012700788c */ /* 0x000fe2000bf05270 */
[----:B------:R-:W-:Y:S01]  /*5320*/  IADD3 R78, PT, PT, R78, 0x1, RZ ;  /* 0x000000014e4e7810 */ /* 0x000fe20007ffe0ff */
[----:B------:R-:W-:Y:S02]  /*5330*/  USHF.L.U32 UR50, UR16, 0x6, URZ ;  /* 0x0000000610327899 */ /* 0x000fe400080006ff */
[----:B------:R-:W-:Y:S07]  /*5340*/  USHF.L.U32 UR49, UR20, 0x7, URZ ;  /* 0x0000000714317899 */ /* 0x000fee00080006ff */
[----:B------:R-:W2:Y:S01]  /*5350*/  @!UP0 LDCU.128 UR12, c[0x0][0xb10] ;  /* 0x00016200ff0c87ac */ /* 0x000ea20008000c00 */
[----:B------:R-:W3:Y:S01]  /*5360*/  @!UP0 LDCU UR5, c[0x0][0xb0c] ;  /* 0x00016180ff0587ac */ /* 0x000ee20008000800 */
[----:B------:R-:W4:Y:S01]  /*5370*/  @!UP0 LDCU UR10, c[0x0][0xb20] ;  /* 0x00016400ff0a87ac */ /* 0x000f220008000800 */
[----:B--2---:R-:W-:Y:S02]  /*5380*/  UIMAD.WIDE.U32 UR8, UR38, UR12, URZ ;  /* 0x0000000c260872a5 */ /* 0x004fe4000f8e00ff */
[----:B------:R-:W-:Y:S02]  /*5390*/  UIMAD.WIDE.U32 UR6, UR37, UR15, URZ ;  /* 0x0000000f250672a5 */ /* 0x000fe4000f8e00ff */
[----:B------:R-:W-:Y:S03]  /*53a0*/  @!UP0 UISETP.NE.AND UP1, UPT, UR14, 0x1, UPT ;  /* 0x000000010e00888c */ /* 0x000fe6000bf25270 */
[----:B------:R-:W-:Y:S01]  /*53b0*/  @!UP0 UMOV UR4, UR9 ;  /* 0x0000000900048c82 */ /* 0x000fe20008000000 */
[----:B---3--:R-:W-:Y:S02]  /*53c0*/  @!UP0 UISETP.NE.AND UP2, UPT, UR5, 0x1, UPT ;  /* 0x000000010500888c */ /* 0x008fe4000bf45270 */
[----:B------:R-:W-:Y:S01]  /*53d0*/  @!UP0 USHF.R.U32.HI UR4, URZ, UR13, UR4 ;  /* 0x0000000dff048299 */ /* 0x000fe20008011604 */
[----:B------:R-:W-:Y:S02]  /*53e0*/  @!UP0 UMOV UR6, UR7 ;  /* 0x0000000700068c82 */ /* 0x000fe40008000000 */
[----:B----4-:R-:W-:Y:S02]  /*53f0*/  @!UP0 USHF.R.U32.HI UR6, URZ, UR10, UR6 ;  /* 0x0000000aff068299 */ /* 0x010fe40008011606 */
[----:B------:R-:W-:Y:S02]  /*5400*/  @!UP0 USEL UR7, UR38, UR4, !UP2 ;  /* 0x0000000426078287 */ /* 0x000fe4000d000000 */
[----:B------:R-:W-:Y:S04]  /*5410*/  @!UP0 USEL UR6, UR37, UR6, !UP1 ;  /* 0x0000000625068287 */ /* 0x000fe8000c800000 */
[----:B------:R-:W-:Y:S02]  /*5420*/  @!UP0 UIADD3 UR4, UPT, UPT, -UR7, UR6, URZ ;  /* 0x0000000607048290 */ /* 0x000fe4000fffe1ff */
[----:B------:R-:W-:Y:S02]  /*5430*/  @!UP0 UIADD3 UR6, UPT, UPT, UR7, -UR6, URZ ;  /* 0x8000000607068290 */ /* 0x000fe4000fffe0ff */
[----:B------:R-:W-:Y:S02]  /*5440*/  @!UP0 UIMAD UR38, UR4, UR5, UR38 ;  /* 0x00000005042682a4 */ /* 0x000fe4000f8e0226 */
[----:B------:R-:W-:Y:S02]  /*5450*/  @!UP0 UIMAD UR37, UR6, UR14, UR37 ;  /* 0x0000000e062582a4 */ /* 0x000fe4000f8e0225 */
[----:B------:R-:W-:Y:S09]  /*5460*/  ULOP3.LUT UP0, URZ, UR62, 0x1b0, URZ, 0xc0, !UPT ;  /* 0x000001b03eff7892 */ /* 0x000ff2000f80c0ff */
[----:B------:R-:W-:Y:S05]  /*5470*/  BRA.U !UP0, `(.L_x_87) ;  /* 0x0000000108407547 */ /* 0x000fea000b800000 */
[----:B------:R-:W2:Y:S01]  /*5480*/  LDCU.64 UR8, c[0x4][0x80] ;  /* 0x01001000ff0877ac */ /* 0x000ea20008000a00 */
[----:B------:R-:W-:Y:S01]  /*5490*/  MOV R3, 0x0 ;  /* 0x0000000000037802 */ /* 0x000fe20000000f00 */
[----:B------:R-:W-:Y:S02]  /*54a0*/  HFMA2 R12, -RZ, RZ, 0, 5.9604644775390625e-08 ;  /* 0x00000001ff0c7431 */ /* 0x000fe400000001ff */
[----:B------:R-:W-:Y:S02]  /*54b0*/  IMAD.MOV.U32 R8, RZ, RZ, 0x70 ;  /* 0x00000070ff087424 */ /* 0x000fe400078e00ff */
[----:B------:R-:W-:Y:S01]  /*54c0*/  IMAD.MOV.U32 R13, RZ, RZ, RZ ;  /* 0x000000ffff0d7224 */ /* 0x000fe200078e00ff */
[----:B------:R-:W3:Y:S01]  /*54d0*/  LDCU.64 UR6, c[0x4][0x88] ;  /* 0x01001100ff0677ac */ /* 0x000ee20008000a00 */
[----:B------:R-:W4:Y:S01]  /*54e0*/  LDC.64 R2, c[0x4][R3] ;  /* 0x0100000003027b82 */ /* 0x000f220000000a00 */
[----:B------:R-:W1:Y:S01]  /*54f0*/  LDCU.64 UR4, c[0x4][0x8] ;  /* 0x01000100ff0477ac */ /* 0x000e620008000a00 */
[----:B--2---:R-:W-:Y:S01]  /*5500*/  MOV R5, UR9 ;  /* 0x0000000900057c02 */ /* 0x004fe20008000f00 */
[----:B------:R-:W-:Y:S01]  /*5510*/  IMAD.U32 R4, RZ, RZ, UR8 ;  /* 0x00000008ff047e24 */ /* 0x000fe2000f8e00ff */
[----:B---3--:R-:W-:Y:S01]  /*5520*/  MOV R7, UR7 ;  /* 0x0000000700077c02 */ /* 0x008fe20008000f00 */
[----:B------:R-:W-:Y:S01]  /*5530*/  IMAD.U32 R6, RZ, RZ, UR6 ;  /* 0x00000006ff067e24 */ /* 0x000fe2000f8e00ff */
[----:B-1----:R-:W-:Y:S01]  /*5540*/  MOV R11, UR5 ;  /* 0x00000005000b7c02 */ /* 0x002fe20008000f00 */
[----:B------:R-:W-:Y:S02]  /*5550*/  IMAD.U32 R10, RZ, RZ, UR4 ;  /* 0x00000004ff0a7e24 */ /* 0x000fe4000f8e00ff */
[----:B------:R-:W-:Y:S07]  /*5560*/  LEPC R20, `(.L_x_87) ;  /* 0x000000001014794e */ /* 0x000fee0000000000 */
[----:B----45:R-:W-:Y:S05]  /*5570*/  CALL.ABS.NOINC R2 ;  /* 0x0000000002007343 */ /* 0x030fea0003c00000 */
.L_x_87:
[----:B------:R-:W-:Y:S01]  /*5580*/  LOP3.LUT P0, RZ, R85, 0x1b0, RZ, 0xc0, !PT ;  /* 0x000001b055ff7812 */ /* 0x000fe2000780c0ff */
[----:B------:R-:W-:Y:S11]  /*5590*/  BSSY.RECONVERGENT B6, `(.L_x_88) ;  /* 0x0000013000067945 */ /* 0x000ff60003800200 */
[----:B------:R-:W-:Y:S01]  /*55a0*/  @!UPT UIADD3 URZ, UPT, UPT, URZ, URZ, URZ ;  /* 0x000000fffffff290 */ /* 0x000fe2000fffe0ff */
[----:B------:R-:W-:Y:S05]  /*55b0*/  @!P0 BRA `(.L_x_89) ;  /* 0x0000000000408947 */ /* 0x000fea0003800000 */
        /* <DEDUP_REMOVED lines=16> */
.L_x_89:
[----:B------:R-:W-:Y:S05]  /*56c0*/  BSYNC.RECONVERGENT B6 ;  /* 0x0000000000067941 */ /* 0x000fea0003800200 */
.L_x_88:
[----:B------:R-:W-:Y:S01]  /*56d0*/  R2UR UR4, R77 ;  /* 0x000000004d0472ca */ /* 0x000fe200000e0000 */
[----:B------:R-:W-:Y:S01]  /*56e0*/  UISETP.NE.U32.AND UP0, UPT, UR60, URZ, UPT ;  /* 0x000000ff3c00728c */ /* 0x000fe2000bf05070 */
[----:B------:R-:W-:Y:S02]  /*56f0*/  ISETP.NE.U32.AND P4, PT, R72, RZ, PT ;  /* 0x000000ff4800720c */ /* 0x000fe40003f85070 */
[----:B------:R-:W-:Y:S01]  /*5700*/  ISETP.NE.U32.AND P2, PT, RZ, UR56, PT ;  /* 0x00000038ff007c0c */ /* 0x000fe2000bf45070 */
[----:B------:R-:W-:Y:S01]  /*5710*/  UISETP.NE.AND.EX UP1, UPT, UR61, URZ, UPT, UP0 ;  /* 0x000000ff3d00728c */ /* 0x000fe2000bf25300 */
[----:B------:R-:W-:Y:S01]  /*5720*/  ISETP.NE.AND.EX P4, PT, R73, RZ, PT, P4 ;  /* 0x000000ff4900720c */ /* 0x000fe20003f85340 */
[----:B------:R-:W-:Y:S01]  /*5730*/  UPLOP3.LUT UP0, UPT, UPT, UPT, UPT, 0x40, 0x4 ;  /* 0x000000000004789c */ /* 0x000fe20003f0e870 */
[----:B------:R-:W-:Y:S05]  /*5740*/  ISETP.NE.AND.EX P2, PT, RZ, UR57, PT, P2 ;  /* 0x00000039ff007c0c */ /* 0x000fea000bf45320 */
[----:B------:R-:W-:Y:S06]  /*5750*/  UISETP.NE.AND UP2, UPT, UR4, URZ, UPT ;  /* 0x000000ff0400728c */ /* 0x000fec000bf45270 */
[----:B------:R-:W-:Y:S05]  /*5760*/  PLOP3.LUT P1, PT, PT, PT, UP2, 0x80, 0x8 ;  /* 0x000000000008781c */ /* 0x000fea0003f2f028 */
[----:B------:R-:W-:Y:S06]  /*5770*/  @UP2 UPLOP3.LUT UP0, UPT, UPT, UPT, UP1, 0x80, 0x8 ;  /* 0x000000000008289c */ /* 0x000fec0003f0f010 */
[----:B------:R-:W-:Y:S01]  /*5780*/  PLOP3.LUT P0, PT, PT, PT, UP0, 0x80, 0x8 ;  /* 0x000000000008781c */ /* 0x000fe20003f0f008 */
[----:B------:R-:W-:Y:S01]  /*5790*/  @!UPT UIADD3 URZ, UPT, UPT, URZ, URZ, URZ ;  /* 0x000000fffffff290 */ /* 0x000fe2000fffe0ff */
[----:B------:R-:W-:Y:S11]  /*57a0*/  BRA.U !UP1, `(.L_x_90) ;  /* 0x00000001093c7547 */ /* 0x000ff6000b800000 */
[----:B------:R-:W-:Y:S01]  /*57b0*/  UISETP.NE.U32.AND UP0, UPT, UR56, URZ, UPT ;  /* 0x000000ff3800728c */ /* 0x000fe2000bf05070 */
[----:B-1----:R-:W-:Y:S01]  /*57c0*/  HFMA2 R0, -RZ, RZ, 0, 5.9604644775390625e-08 ;  /* 0x00000001ff007431 */ /* 0x002fe200000001ff */
[----:B------:R-:W1:Y:S01]  /*57d0*/  LDCU.64 UR8, c[0x0][0x358] ;  /* 0x00006b00ff0877ac */ /* 0x000e620008000a00 */
[----:B------:R-:W-:Y:S01]  /*57e0*/  IMAD.MOV.U32 R74, RZ, RZ, 0x1 ;  /* 0x00000001ff4a7424 */ /* 0x000fe200078e00ff */
[----:B------:R-:W-:Y:S06]  /*57f0*/  UISETP.NE.AND.EX UP0, UPT, UR57, URZ, UPT, UP0 ;  /* 0x000000ff3900728c */ /* 0x000fec000bf05300 */
[----:B------:R-:W-:Y:S05]  /*5800*/  PLOP3.LUT P3, PT, PT, PT, UP0, 0x80, 0x8 ;  /* 0x000000000008781c */ /* 0x000fea0003f6f008 */
[----:B------:R-:W2:Y:S01]  /*5810*/  @UP0 LDCU.64 UR4, c[0x0][0x888] ;  /* 0x00011100ff0407ac */ /* 0x000ea20008000a00 */
[----:B------:R-:W-:Y:S07]  /*5820*/  @UP0 UIMAD UR6, UR36, UR60, URZ ;  /* 0x0000003c240602a4 */ /* 0x000fee000f8e02ff */
[----:B------:R-:W-:Y:S01]  /*5830*/  @!P3 PRMT R74, R0, 0x7610, R74 ;  /* 0x00007610004ab816 */ /* 0x000fe2000000004a */
[----:B--2---:R-:W-:Y:S06]  /*5840*/  @UP0 UIMAD.WIDE UR4, UR6, 0x4, UR4 ;  /* 0x00000004060408a5 */ /* 0x004fec000f8e0204 */
[----:B-----5:R-:W-:Y:S01]  /*5850*/  IMAD.U32 R40, RZ, RZ, UR4 ;  /* 0x00000004ff287e24 */ /* 0x020fe2000f8e00ff */
[----:B------:R-:W-:Y:S04]  /*5860*/  MOV R41, UR5 ;  /* 0x0000000500297c02 */ /* 0x000fe80008000f00 */
[----:B------:R-:W2:Y:S01]  /*5870*/  @!UP0 LDCU UR4, c[0x0][0x880] ;  /* 0x00011000ff0487ac */ /* 0x000ea20008000800 */
[----:B-1----:R3:W5:Y:S02]  /*5880*/  @P3 LDG.E R40, desc[UR8][R40.64] ;  /* 0x0000000828283981 */ /* 0x002764000c1e1900 */
[----:B--23--:R-:W-:Y:S02]  /*5890*/  @!P3 IMAD.U32 R40, RZ, RZ, UR4 ;  /* 0x00000004ff28be24 */ /* 0x00cfe4000f8e00ff */
.L_x_90:
[----:B------:R-:W-:Y:S05]  /*58a0*/  @!P4 BRA `(.L_x_91) ;  /* 0x000000000024c947 */ /* 0x000fea0003800000 */
[----:B------:R-:W-:Y:S01]  /*58b0*/  ISETP.NE.U32.AND P3, PT, R70, RZ, PT ;  /* 0x000000ff4600720c */ /* 0x000fe20003f65070 */
[----:B------:R-:W2:Y:S03]  /*58c0*/  LDCU.64 UR4, c[0x0][0x358] ;  /* 0x00006b00ff0477ac */ /* 0x000ea60008000a00 */
[----:B------:R-:W-:Y:S11]  /*58d0*/  ISETP.NE.AND.EX P3, PT, R71, RZ, PT, P3 ;  /* 0x000000ff4700720c */ /* 0x000ff60003f65330 */
[----:B------:R-:W-:Y:S02]  /*58e0*/  @!UPT UIADD3 URZ, UPT, UPT, URZ, URZ, URZ ;  /* 0x000000fffffff290 */ /* 0x000fe4000fffe0ff */
[----:B------:R-:W3:Y:S01]  /*58f0*/  @P3 LDC.64 R2, c[0x0][0x8a8] ;  /* 0x00022a00ff023b82 */ /* 0x000ee20000000a00 */
[----:B-1----:R-:W-:Y:S04]  /*5900*/  @P3 IMAD R0, R72, UR36, RZ ;  /* 0x0000002448003c24 */ /* 0x002fe8000f8e02ff */
[----:B---3--:R-:W-:Y:S05]  /*5910*/  @P3 IMAD.WIDE R2, R0, 0x4, R2 ;  /* 0x0000000400023825 */ /* 0x008fea00078e0202 */
[----:B--2--5:R2:W5:Y:S02]  /*5920*/  @P3 LDG.E R38, desc[UR4][R2.64] ;  /* 0x0000000402263981 */ /* 0x024564000c1e1900 */
[----:B--2---:R-:W3:Y:S02]  /*5930*/  @!P3 LDC R38, c[0x0][0x8a0] ;  /* 0x00022800ff26bb82 */ /* 0x004ee40000000800 */
.L_x_91:
[----:B-----5:R-:W-:Y:S01]  /*5940*/  ISETP.NE.AND P4, PT, R40, RZ, PT ;  /* 0x000000ff2800720c */ /* 0x020fe20003f85270 */
[----:B------:R-:W-:Y:S01]  /*5950*/  BSSY B1, `(.L_x_92) ;  /* 0x0000042000017945 */ /* 0x000fe20003800000 */
[----:B------:R-:W-:Y:S01]  /*5960*/  SEL R6, RZ, 0xffffffff, P2 ;  /* 0xffffffffff067807 */ /* 0x000fe20001000000 */
[----:B------:R-:W-:Y:S01]  /*5970*/  IMAD.MOV.U32 R56, RZ, RZ, 0x1 ;  /* 0x00000001ff387424 */ /* 0x000fe200078e00ff */
[----:B------:R-:W-:Y:S02]  /*5980*/  LOP3.LUT P3, RZ, R74, 0xff, RZ, 0xc0, !PT ;  /* 0x000000ff4aff7812 */ /* 0x000fe4000786c0ff */
[----:B------:R-:W-:Y:S02]  /*5990*/  CS2R R46, SRZ ;  /* 0x00000000002e7805 */ /* 0x000fe4000001ff00 */
[----:B-1----:R-:W-:Y:S02]  /*59a0*/  @P1 SEL R0, RZ, 0xffffffff, P4 ;  /* 0xffffffffff001807 */ /* 0x002fe40002000000 */
[----:B------:R-:W-:Y:S02]  /*59b0*/  CS2R R44, SRZ ;  /* 0x00000000002c7805 */ /* 0x000fe4000001ff00 */
[----:B------:R-:W-:Y:S02]  /*59c0*/  LEA R3, R81, UR44, 0x3 ;  /* 0x0000002c51037c11 */ /* 0x000fe4000f8e18ff */
[----:B------:R-:W-:Y:S02]  /*59d0*/  CS2R R50, SRZ ;  /* 0x0000000000327805 */ /* 0x000fe4000001ff00 */
[----:B------:R-:W-:Y:S02]  /*59e0*/  @P0 SEL R0, R6, R0, !P3 ;  /* 0x0000000006000207 */ /* 0x000fe40005800000 */
[----:B------:R-:W-:Y:S02]  /*59f0*/  CS2R R48, SRZ ;  /* 0x0000000000307805 */ /* 0x000fe4000001ff00 */
[----:B------:R-:W-:Y:S02]  /*5a00*/  LEA R43, R36, UR44, 0x3 ;  /* 0x0000002c242b7c11 */ /* 0x000fe4000f8e18ff */
[----:B------:R-:W-:Y:S02]  /*5a10*/  @P1 LOP3.LUT R0, R0, 0x1, RZ, 0xc0, !PT ;  /* 0x0000000100001812 */ /* 0x000fe400078ec0ff */
[----:B------:R-:W-:Y:S02]  /*5a20*/  SHF.L.U32 R4, R83, 0x1f, RZ ;  /* 0x0000001f53047819 */ /* 0x000fe400000006ff */
[----:B------:R-:W-:Y:S02]  /*5a30*/  ISETP.NE.U32.OR P6, PT, R0, 0x1, !P1 ;  /* 0x000000010000780c */ /* 0x000fe40004fc5470 */
[----:B------:R-:W-:Y:S02]  /*5a40*/  PLOP3.LUT P2, PT, PT, PT, UP1, 0x80, 0x8 ;  /* 0x000000000008781c */ /* 0x000fe40003f4f018 */
[----:B------:R-:W-:Y:S02]  /*5a50*/  LEA.HI R39, R36, R36, RZ, 0x1 ;  /* 0x0000002424277211 */ /* 0x000fe400078f08ff */
[----:B------:R-:W-:Y:S02]  /*5a60*/  SEL R5, RZ, 0xffffffff, P4 ;  /* 0xffffffffff057807 */ /* 0x000fe40002000000 */
[----:B------:R-:W-:Y:S05]  /*5a70*/  P2R R2, PR, RZ, 0x40 ;  /* 0x00000040ff027803 */ /* 0x000fea0000000000 */
[----:B------:R-:W-:Y:S02]  /*5a80*/  @P6 SHF.L.U32 R0, R80, 0x1f, RZ ;  /* 0x0000001f50006819 */ /* 0x000fe400000006ff */
[----:B------:R-:W-:Y:S02]  /*5a90*/  @P2 SEL R5, R6, R5, !P3 ;  /* 0x0000000506052207 */ /* 0x000fe40005800000 */
[----:B------:R1:W2:Y:S02]  /*5aa0*/  @P6 SYNCS.PHASECHK.TRANS64.TRYWAIT P1, [R3+URZ+0x30], R0 ;  /* 0x00003000030065a7 */ /* 0x0002a400080211ff */
[----:B------:R-:W-:Y:S04]  /*5ab0*/  LOP3.LUT R5, R5, 0x1, RZ, 0xc0, !PT ;  /* 0x0000000105057812 */ /* 0x000fe800078ec0ff */
[----:B------:R-:W-:Y:S04]  /*5ac0*/  ISETP.NE.U32.AND P5, PT, R5, 0x1, PT ;  /* 0x000000010500780c */ /* 0x000fe80003fa5070 */
[----:B------:R-:W-:Y:S01]  /*5ad0*/  P2R R57, PR, RZ, 0x20 ;  /* 0x00000020ff397803 */ /* 0x000fe20000000000 */
[----:B------:R4:W3:Y:S01]  /*5ae0*/  SYNCS.PHASECHK.TRANS64.TRYWAIT P0, [R43+URZ+0x80], R4 ;  /* 0x000080042b0075a7 */ /* 0x0008e200080011ff */
[C---:B-1----:R-:W-:Y:S01]  /*5af0*/  IMAD.SHL.U32 R0, R39.reuse, 0x40, RZ ;  /* 0x0000004027007824 */ /* 0x042fe200078e00ff */
[----:B------:R-:W-:Y:S04]  /*5b00*/  LOP3.LUT R39, R39, 0xffe, RZ, 0xc0, !PT ;  /* 0x00000ffe27277812 */ /* 0x000fe800078ec0ff */
[----:B------:R-:W-:Y:S01]  /*5b10*/  LOP3.LUT R0, R0, 0xffffff80, RZ, 0xc0, !PT ;  /* 0xffffff8000007812 */ /* 0x000fe200078ec0ff */
[----:B------:R-:W-:Y:S04]  /*5b20*/  IMAD.IADD R39, R36, 0x1, -R39 ;  /* 0x0000000124277824 */ /* 0x000fe800078e0a27 */
[----:B------:R-:W-:Y:S04]  /*5b30*/  IMAD.IADD R0, R37, 0x1, R0 ;  /* 0x0000000125007824 */ /* 0x000fe800078e0200 */
[----:B------:R-:W-:Y:S01]  /*5b40*/  IMAD R39, R39, 0x100000, R0 ;  /* 0x0010000027277824 */ /* 0x000fe200078e0200 */
[----:B--2---:R-:W-:Y:S01]  /*5b50*/  @P6 SEL R56, RZ, 0x1, !P1 ;  /* 0x00000001ff386807 */ /* 0x004fe20004800000 */
[----:B----4-:R-:W-:Y:S06]  /*5b60*/  @!P6 BRA `(.L_x_93) ;  /* 0x000000000080e947 */ /* 0x010fec0003800000 */
[----:B------:R-:W-:Y:S01]  /*5b70*/  @P5 IMAD R6, R81, 0x1000, R69 ;  /* 0x0000100051065824 */ /* 0x000fe200078e0245 */
[----:B------:R-:W-:Y:S01]  /*5b80*/  ISETP.NE.AND P1, PT, R56, RZ, PT ;  /* 0x000000ff3800720c */ /* 0x000fe20003f25270 */
[----:B------:R-:W-:Y:S01]  /*5b90*/  BSSY B0, `(.L_x_94) ;  /* 0x000000b000007945 */ /* 0x000fe20003800000 */
[----:B------:R-:W-:Y:S01]  /*5ba0*/  CS2R R50, SRZ ;  /* 0x0000000000327805 */ /* 0x000fe2000001ff00 */
[----:B------:R-:W-:Y:S01]  /*5bb0*/  @P5 VIADD R5, R6, UR44 ;  /* 0x0000002c06055c36 */ /* 0x000fe20008000000 */
[----:B------:R-:W-:Y:S02]  /*5bc0*/  CS2R R48, SRZ ;  /* 0x0000000000307805 */ /* 0x000fe4000001ff00 */
[----:B------:R-:W-:Y:S02]  /*5bd0*/  CS2R R46, SRZ ;  /* 0x00000000002e7805 */ /* 0x000fe4000001ff00 */
[----:B------:R-:W-:Y:S01]  /*5be0*/  CS2R R44, SRZ ;  /* 0x00000000002c7805 */ /* 0x000fe2000001ff00 */
[----:B------:R-:W-:Y:S04]  /*5bf0*/  @P5 IMAD R5, R84, -0x10, R5 ;  /* 0xfffffff054055824 */ /* 0x000fe800078e0205 */
[----:B------:R-:W-:Y:S05]  /*5c00*/  @P1 BRA `(.L_x_95) ;  /* 0x00000000000c1947 */ /* 0x000fea0003800000 */
[----:B------:R-:W-:Y:S04]  /*5c10*/  SHF.L.U32 R0, R80, 0x1f, RZ ;  /* 0x0000001f50007819 */ /* 0x000fe800000006ff */
[----:B------:R-:W1:Y:S02]  /*5c20*/  SYNCS.PHASECHK.TRANS64.TRYWAIT P1, [R3+URZ+0x30], R0 ;  /* 0x00003000030075a7 */ /* 0x000e6400080211ff */
[----:B-1----:R-:W-:Y:S05]  /*5c30*/  @!P1 BRA `(.L_x_96) ;  /* 0x0000002400009947 */ /* 0x002fea0003800000 */
.L_x_95:
[----:B------:R-:W-:Y:S05]  /*5c40*/  BSYNC B0 ;  /* 0x0000000000007941 */ /* 0x000fea0003800000 */
.L_x_94:
[----:B------:R-:W-:Y:S01]  /*5c50*/  ISETP.NE.AND P1, PT, R57, RZ, PT ;  /* 0x000000ff3900720c */ /* 0x000fe20003f25270 */
[----:B-1----:R-:W-:Y:S02]  /*5c60*/  VIADD R3, R3, 0x40 ;  /* 0x0000004003037836 */ /* 0x002fe40000000000 */
[----:B------:R-:W-:Y:S02]  /*5c70*/  IMAD.U32 R0, RZ, RZ, UR45 ;  /* 0x0000002dff007e24 */ /* 0x000fe4000f8e00ff */
[----:B------:R-:W-:Y:S03]  /*5c80*/  VIADD R81, R81, 0x1 ;  /* 0x0000000151517836 */ /* 0x000fe60000000000 */
[----:B------:R-:W-:Y:S05]  /*5c90*/  PRMT R0, R0, 0x654, R3 ;  /* 0x0000065400007816 */ /* 0x000fea0000000003 */
[----:B------:R1:W2:Y:S04]  /*5ca0*/  @P1 LDS.128 R48, [R6+UR44+0x200] ;  /* 0x0002002c06301984 */ /* 0x0002a80008000c00 */
[----:B------:R1:W4:Y:S01]  /*5cb0*/  @P1 LDS.128 R44, [R5+0x210] ;  /* 0x00021000052c1984 */ /* 0x0003220000000c00 */
[C---:B------:R-:W-:Y:S01]  /*5cc0*/  ISETP.NE.AND P1, PT, R81.reuse, 0x2, PT ;  /* 0x000000025100780c */ /* 0x040fe20003f25270 */
[----:B------:R-:W-:Y:S01]  /*5cd0*/  @!PT LDS RZ, [RZ] ;  /* 0x00000000fffff984 */ /* 0x000fe20000000800 */
[----:B------:R-:W-:Y:S01]  /*5ce0*/  @!PT LDS RZ, [RZ] ;  /* 0x00000000fffff984 */ /* 0x000fe20000000800 */
[----:B------:R-:W-:Y:S01]  /*5cf0*/  @!PT LDS RZ, [RZ] ;  /* 0x00000000fffff984 */ /* 0x000fe20000000800 */
[----:B------:R-:W-:Y:S01]  /*5d00*/  @!PT LDS RZ, [RZ] ;  /* 0x00000000fffff984 */ /* 0x000fe20000000800 */
[----:B------:R5:W-:Y:S06]  /*5d10*/  MEMBAR.ALL.CTA ;  /* 0x0000000000007992 */ /* 0x000bec0000008000 */
[----:B-----5:R-:W5:Y:S01]  /*5d20*/  FENCE.VIEW.ASYNC.S ;  /* 0x00000000000073c6 */ /* 0x020f620000000000 */
[----:B------:R-:W-:Y:S01]  /*5d30*/  SEL R81, R81, RZ, P1 ;  /* 0x000000ff51517207 */ /* 0x000fe20000800000 */
[----:B-----5:R5:W-:Y:S02]  /*5d40*/  SYNCS.ARRIVE.TRANS64.RED.A1T0 RZ, [R0+URZ], RZ ;  /* 0x000000ff00ff79a7 */ /* 0x020be400081004ff */
[----:B-----5:R-:W-:Y:S04]  /*5d50*/  SEL R0, RZ, 0x1, P1 ;  /* 0x00000001ff007807 */ /* 0x020fe80000800000 */
[----:B-12---:R-:W-:Y:S02]  /*5d60*/  LOP3.LUT R80, R80, R0, RZ, 0x3c, !PT ;  /* 0x0000000050507212 */ /* 0x006fe400078e3cff */
.L_x_93:
[----:B------:R-:W-:Y:S05]  /*5d70*/  BSYNC B1 ;  /* 0x0000000000017941 */ /* 0x000fea0003800000 */
.L_x_92:
[----:B------:R-:W-:Y:S04]  /*5d80*/  SHF.R.U32.HI R0, RZ, 0x15, R39 ;  /* 0x00000015ff007819 */ /* 0x000fe80000011627 */
[----:B------:R-:W-:Y:S01]  /*5d90*/  LOP3.LUT P1, RZ, R0, 0x3, R75, 0x48, !PT ;  /* 0x0000000300ff7812 */ /* 0x000fe2000782484b */
[----:B------:R-:W-:Y:S01]  /*5da0*/  @!UPT UIADD3 URZ, UPT, UPT, URZ, URZ, URZ ;  /* 0x000000fffffff290 */ /* 0x000fe2000fffe0ff */
[----:B---3--:R-:W-:Y:S11]  /*5db0*/  @P0 BRA `(.L_x_97) ;  /* 0x0000000000080947 */ /* 0x008ff60003800000 */
[----:B------:R-:W1:Y:S02]  /*5dc0*/  SYNCS.PHASECHK.TRANS64.TRYWAIT P0, [R43+URZ+0x80], R4 ;  /* 0x000080042b0075a7 */ /* 0x000e6400080011ff */
[----:B-1----:R-:W-:Y:S05]  /*5dd0*/  @!P0 BRA `(.L_x_98) ;  /* 0x0000002000ac8947 */ /* 0x002fea0003800000 */
.L_x_97:
        /* <DEDUP_REMOVED lines=8> */
[----:B------:R-:W5:Y:S01]  /*5e60*/  LDCU.64 UR4, c[0x4][0x10] ;  /* 0x01000200ff0477ac */ /* 0x000f620008000a00 */
[----:B--2---:R-:W-:Y:S01]  /*5e70*/  MOV R5, UR9 ;  /* 0x0000000900057c02 */ /* 0x004fe20008000f00 */
[----:B-1----:R-:W-:Y:S01]  /*5e80*/  IMAD.U32 R4, RZ, RZ, UR8 ;  /* 0x00000008ff047e24 */ /* 0x002fe2000f8e00ff */
[----:B---3--:R-:W-:Y:S01]  /*5e90*/  MOV R7, UR7 ;  /* 0x0000000700077c02 */ /* 0x008fe20008000f00 */
[----:B------:R-:W-:Y:S01]  /*5ea0*/  IMAD.U32 R6, RZ, RZ, UR6 ;  /* 0x00000006ff067e24 */ /* 0x000fe2000f8e00ff */
[----:B-----5:R-:W-:Y:S01]  /*5eb0*/  MOV R11, UR5 ;  /* 0x00000005000b7c02 */ /* 0x020fe20008000f00 */
[----:B------:R-:W-:Y:S02]  /*5ec0*/  IMAD.U32 R10, RZ, RZ, UR4 ;  /* 0x00000004ff0a7e24 */ /* 0x000fe4000f8e00ff */
[----:B------:R-:W-:Y:S07]  /*5ed0*/  LEPC R20, `(.L_x_99) ;  /* 0x000000001014794e */ /* 0x000fee0000000000 */
[----:B----4-:R-:W-:Y:S05]  /*5ee0*/  CALL.ABS.NOINC R14 ;  /* 0x000000000e007343 */ /* 0x010fea0003c00000 */
.L_x_99:
[----:B------:R-:W-:Y:S05]  /*5ef0*/  WARPSYNC.ALL ;  /* 0x0000000000007948 */ /* 0x000fea0003800000 */
[----:B------:R-:W-:Y:S01]  /*5f00*/  R2UR UR4, R39 ;  /* 0x00000000270472ca */ /* 0x000fe200000e0000 */
[----:B------:R-:W-:Y:S01]  /*5f10*/  BSSY.RECONVERGENT B0, `(.L_x_100) ;  /* 0x00000a0000007945 */ /* 0x000fe20003800200 */
[----:B------:R-:W-:Y:S02]  /*5f20*/  ISETP.NE.AND P6, PT, R2, RZ, PT ;  /* 0x000000ff0200720c */ /* 0x000fe40003fc5270 */
[C---:B------:R-:W-:Y:S02]  /*5f30*/  SHF.L.U32 R2, R48.reuse, 0x10, RZ ;  /* 0x0000001030027819 */ /* 0x040fe400000006ff */
[C---:B------:R-:W-:Y:S02]  /*5f40*/  PRMT R3, R48.reuse, 0x8880, RZ ;  /* 0x0000888030037816 */ /* 0x040fe400000000ff */
[----:B------:R-:W-:Y:S02]  /*5f50*/  SHF.L.U32 R41, R48, 0x8, RZ ;  /* 0x0000000830297819 */ /* 0x000fe400000006ff */
[----:B------:R-:W-:Y:S02]  /*5f60*/  SHF.L.U32 R42, R49, 0x10, RZ ;  /* 0x00000010312a7819 */ /* 0x000fe400000006ff */
[----:B------:R-:W-:Y:S01]  /*5f70*/  ISETP.NE.AND P0, PT, R86, RZ, PT ;  /* 0x000000ff5600720c */ /* 0x000fe20003f05270 */
[----:B-1----:R-:W-:Y:S01]  /*5f80*/  LDTM.16dp32bit_t0_t15.x32 R4, tmem[UR4] ;  /* 0x00000004000479ee */ /* 0x002fe20008a80000 */
[----:B------:R-:W1:Y:S01]  /*5f90*/  LDTM.16dp32bit_t16_t31.x32 R4, tmem[UR4+0x20] ;  /* 0x00002004000479ee */ /* 0x000e620008aa0000 */
[----:B------:R-:W-:Y:S01]  /*5fa0*/  SHF.R.S32.HI R42, RZ, 0x18, R42 ;  /* 0x00000018ff2a7819 */ /* 0x000fe2000001142a */
[C---:B-1----:R-:W-:Y:S01]  /*5fb0*/  IMAD R0, R38.reuse, R4, RZ ;  /* 0x0000000426007224 */ /* 0x042fe200078e02ff */
[----:B------:R-:W-:Y:S01]  /*5fc0*/  SHF.R.S32.HI R4, RZ, 0x18, R2 ;  /* 0x00000018ff047819 */ /* 0x000fe20000011402 */
[C---:B------:R-:W-:Y:S01]  /*5fd0*/  IMAD R2, R38.reuse, R5, RZ ;  /* 0x0000000526027224 */ /* 0x040fe200078e02ff */
[----:B------:R-:W-:Y:S01]  /*5fe0*/  SHF.R.S32.HI R5, RZ, 0x18, R41 ;  /* 0x00000018ff057819 */ /* 0x000fe20000011429 */
[----:B------:R-:W-:Y:S01]  /*5ff0*/  IMAD R0, R3, R40, R0 ;  /* 0x0000002803007224 */ /* 0x000fe200078e0200 */
[----:B------:R-:W-:Y:S01]  /*6000*/  PRMT R41, R49, 0x8880, RZ ;  /* 0x0000888031297816 */ /* 0x000fe200000000ff */
[----:B------:R-:W-:Y:S02]  /*6010*/  IMAD R3, R38, R6, RZ ;  /* 0x0000000626037224 */ /* 0x000fe400078e02ff */
[-C--:B------:R-:W-:Y:S01]  /*6020*/  IMAD R2, R4, R40.reuse, R2 ;  /* 0x0000002804027224 */ /* 0x080fe200078e0202 */
[----:B------:R-:W-:Y:S01]  /*6030*/  SHF.R.S32.HI R4, RZ, 0x18, R48 ;  /* 0x00000018ff047819 */ /* 0x000fe20000011430 */
[----:B------:R-:W-:Y:S02]  /*6040*/  IMAD R7, R38, R7, RZ ;  /* 0x0000000726077224 */ /* 0x000fe400078e02ff */
[-C--:B------:R-:W-:Y:S02]  /*6050*/  IMAD R3, R5, R40.reuse, R3 ;  /* 0x0000002805037224 */ /* 0x080fe400078e0203 */
[----:B------:R-:W-:Y:S02]  /*6060*/  IMAD R7, R4, R40, R7 ;  /* 0x0000002804077224 */ /* 0x000fe400078e0207 */
[C---:B------:R-:W-:Y:S02]  /*6070*/  IMAD R6, R38.reuse, R11, RZ ;  /* 0x0000000b26067224 */ /* 0x040fe400078e02ff */
[C---:B------:R-:W-:Y:S01]  /*6080*/  IMAD R11, R38.reuse, R16, RZ ;  /* 0x00000010260b7224 */ /* 0x040fe200078e02ff */
[----:B------:R-:W-:Y:S01]  /*6090*/  I2IP.S8.S32.SAT R52, R7, R3, RZ ;  /* 0x0000000307347239 */ /* 0x000fe200000014ff */
[C---:B------:R-:W-:Y:S02]  /*60a0*/  IMAD R16, R38.reuse, R21, RZ ;  /* 0x0000001526107224 */ /* 0x040fe400078e02ff */
[----:B------:R-:W-:Y:S01]  /*60b0*/  IMAD R21, R38, R26, RZ ;  /* 0x0000001a26157224 */ /* 0x000fe200078e02ff */
[----:B------:R-:W-:Y:S01]  /*60c0*/  I2IP.S8.S32.SAT R52, R2, R0, R52 ;  /* 0x0000000002347239 */ /* 0x000fe20000001434 */
[C---:B------:R-:W-:Y:S01]  /*60d0*/  IMAD R26, R38.reuse, R31, RZ ;  /* 0x0000001f261a7224 */ /* 0x040fe200078e02ff */
[----:B------:R-:W-:Y:S01]  /*60e0*/  SHF.R.S32.HI R2, RZ, 0x18, R49 ;  /* 0x00000018ff027819 */ /* 0x000fe20000011431 */
[C---:B------:R-:W-:Y:S02]  /*60f0*/  IMAD R3, R38.reuse, R8, RZ ;  /* 0x0000000826037224 */ /* 0x040fe400078e02ff */
[----:B------:R-:W-:Y:S02]  /*6100*/  IMAD.SHL.U32 R31, R49, 0x100, RZ ;  /* 0x00000100311f7824 */ /* 0x000fe400078e00ff */
[C---:B------:R-:W-:Y:S02]  /*6110*/  IMAD R8, R38.reuse, R13, RZ ;  /* 0x0000000d26087224 */ /* 0x040fe400078e02ff */
[C---:B------:R-:W-:Y:S01]  /*6120*/  IMAD R13, R38.reuse, R18, RZ ;  /* 0x00000012260d7224 */ /* 0x040fe200078e02ff */
[----:B------:R-:W-:Y:S01]  /*6130*/  SHF.R.S32.HI R0, RZ, 0x18, R31 ;  /* 0x00000018ff007819 */ /* 0x000fe2000001141f */
[----:B------:R-:W-:Y:S01]  /*6140*/  IMAD R18, R38, R23, RZ ;  /* 0x0000001726127224 */ /* 0x000fe200078e02ff */
[----:B------:R-:W-:Y:S01]  /*6150*/  SHF.L.U32 R31, R50, 0x10, RZ ;  /* 0x00000010321f7819 */ /* 0x000fe200000006ff */
[C---:B------:R-:W-:Y:S02]  /*6160*/  IMAD R4, R38.reuse, R9, RZ ;  /* 0x0000000926047224 */ /* 0x040fe400078e02ff */
[C---:B------:R-:W-:Y:S01]  /*6170*/  IMAD R23, R38.reuse, R28, RZ ;  /* 0x0000001c26177224 */ /* 0x040fe200078e02ff */
[----:B------:R-:W-:Y:S01]  /*6180*/  SHF.R.S32.HI R31, RZ, 0x18, R31 ;  /* 0x00000018ff1f7819 */ /* 0x000fe2000001141f */
[C---:B------:R-:W-:Y:S02]  /*6190*/  IMAD R7, R38.reuse, R12, RZ ;  /* 0x0000000c26077224 */ /* 0x040fe400078e02ff */
[----:B------:R-:W-:Y:S01]  /*61a0*/  IMAD R28, R38, R33, RZ ;  /* 0x00000021261c7224 */ /* 0x000fe200078e02ff */
[----:B------:R-:W-:Y:S01]  /*61b0*/  PRMT R33, R50, 0x8880, RZ ;  /* 0x0000888032217816 */ /* 0x000fe200000000ff */
[----:B------:R-:W-:Y:S02]  /*61c0*/  IMAD R3, R41, R40, R3 ;  /* 0x0000002829037224 */ /* 0x000fe400078e0203 */
[C---:B------:R-:W-:Y:S02]  /*61d0*/  IMAD R12, R38.reuse, R17, RZ ;  /* 0x00000011260c7224 */ /* 0x040fe400078e02ff */
[C---:B------:R-:W-:Y:S02]  /*61e0*/  IMAD R5, R38.reuse, R10, RZ ;  /* 0x0000000a26057224 */ /* 0x040fe400078e02ff */
[----:B------:R-:W-:Y:S02]  /*61f0*/  IMAD R17, R38, R22, RZ ;  /* 0x0000001626117224 */ /* 0x000fe400078e02ff */
[----:B------:R-:W-:Y:S02]  /*6200*/  IMAD R4, R42, R40, R4 ;  /* 0x000000282a047224 */ /* 0x000fe400078e0204 */
[C---:B------:R-:W-:Y:S02]  /*6210*/  IMAD R22, R38.reuse, R27, RZ ;  /* 0x0000001b26167224 */ /* 0x040fe400078e02ff */
[----:B------:R-:W-:Y:S01]  /*6220*/  IMAD R27, R38, R32, RZ ;  /* 0x00000020261b7224 */ /* 0x000fe200078e02ff */
[----:B------:R-:W-:Y:S01]  /*6230*/  SHF.L.U32 R32, R50, 0x8, RZ ;  /* 0x0000000832207819 */ /* 0x000fe200000006ff */
[-C--:B------:R-:W-:Y:S02]  /*6240*/  IMAD R5, R0, R40.reuse, R5 ;  /* 0x0000002800057224 */ /* 0x080fe400078e0205 */
[----:B------:R-:W-:Y:S01]  /*6250*/  IMAD.MOV.U32 R0, RZ, RZ, R33 ;  /* 0x000000ffff007224 */ /* 0x000fe200078e0021 */
[----:B------:R-:W-:Y:S01]  /*6260*/  SHF.R.S32.HI R32, RZ, 0x18, R32 ;  /* 0x00000018ff207819 */ /* 0x000fe20000011420 */
[-C--:B------:R-:W-:Y:S01]  /*6270*/  IMAD R6, R2, R40.reuse, R6 ;  /* 0x0000002802067224 */ /* 0x080fe200078e0206 */
[----:B------:R-:W-:Y:S01]  /*6280*/  SHF.R.S32.HI R2, RZ, 0x18, R50 ;  /* 0x00000018ff027819 */ /* 0x000fe20000011432 */
[----:B------:R-:W-:Y:S01]  /*6290*/  IMAD R7, R0, R40, R7 ;  /* 0x0000002800077224 */ /* 0x000fe200078e0207 */
[----:B------:R-:W-:Y:S01]  /*62a0*/  PRMT R0, R51, 0x8880, RZ ;  /* 0x0000888033007816 */ /* 0x000fe200000000ff */
[----:B------:R-:W-:Y:S01]  /*62b0*/  IMAD R9, R38, R14, RZ ;  /* 0x0000000e26097224 */ /* 0x000fe200078e02ff */
[----:B------:R-:W-:Y:S01]  /*62c0*/  I2IP.S8.S32.SAT R6, R6, R5, RZ ;  /* 0x0000000506067239 */ /* 0x000fe200000014ff */
[-C--:B------:R-:W-:Y:S01]  /*62d0*/  IMAD R8, R31, R40.reuse, R8 ;  /* 0x000000281f087224 */ /* 0x080fe200078e0208 */
[C---:B------:R-:W-:Y:S01]  /*62e0*/  SHF.L.U32 R31, R51.reuse, 0x8, RZ ;  /* 0x00000008331f7819 */ /* 0x040fe200000006ff */
[----:B------:R-:W-:Y:S01]  /*62f0*/  IMAD R10, R38, R15, RZ ;  /* 0x0000000f260a7224 */ /* 0x000fe200078e02ff */
[----:B------:R-:W-:Y:S01]  /*6300*/  I2IP.S8.S32.SAT R53, R4, R3, R6 ;  /* 0x0000000304357239 */ /* 0x000fe20000001406 */
[-C--:B------:R-:W-:Y:S01]  /*6310*/  IMAD R9, R32, R40.reuse, R9 ;  /* 0x0000002820097224 */ /* 0x080fe200078e0209 */
[----:B------:R-:W-:Y:S01]  /*6320*/  SHF.R.S32.HI R5, RZ, 0x18, R31 ;  /* 0x00000018ff057819 */ /* 0x000fe2000001141f */
[-C--:B------:R-:W-:Y:S01]  /*6330*/  IMAD R10, R2, R40.reuse, R10 ;  /* 0x00000028020a7224 */ /* 0x080fe200078e020a */
[----:B------:R-:W-:Y:S01]  /*6340*/  SHF.L.U32 R2, R51, 0x10, RZ ;  /* 0x0000001033027819 */ /* 0x000fe200000006ff */
[----:B------:R-:W-:Y:S01]  /*6350*/  IMAD R11, R0, R40, R11 ;  /* 0x00000028000b7224 */ /* 0x000fe200078e020b */
[----:B------:R-:W-:Y:S01]  /*6360*/  SHF.R.S32.HI R0, RZ, 0x18, R51 ;  /* 0x00000018ff007819 */ /* 0x000fe20000011433 */
[C---:B------:R-:W-:Y:S01]  /*6370*/  IMAD R15, R38.reuse, R20, RZ ;  /* 0x00000014260f7224 */ /* 0x040fe200078e02ff */
[----:B------:R-:W-:Y:S01]  /*6380*/  SHF.R.S32.HI R2, RZ, 0x18, R2 ;  /* 0x00000018ff027819 */ /* 0x000fe20000011402 */
[C---:B------:R-:W-:Y:S01]  /*6390*/  IMAD R14, R38.reuse, R19, RZ ;  /* 0x00000013260e7224 */ /* 0x040fe200078e02ff */
[C---:B----4-:R-:W-:Y:S01]  /*63a0*/  SHF.L.U32 R4, R45.reuse, 0x10, RZ ;  /* 0x000000102d047819 */ /* 0x050fe200000006ff */
[----:B------:R-:W-:Y:S01]  /*63b0*/  IMAD R19, R38, R24, RZ ;  /* 0x0000001826137224 */ /* 0x000fe200078e02ff */
[----:B------:R-:W-:Y:S01]  /*63c0*/  PRMT R3, R45, 0x8880, RZ ;  /* 0x000088802d037816 */ /* 0x000fe200000000ff */
[-C--:B------:R-:W-:Y:S01]  /*63d0*/  IMAD R12, R2, R40.reuse, R12 ;  /* 0x00000028020c7224 */ /* 0x080fe200078e020c */
[----:B------:R-:W-:Y:S01]  /*63e0*/  PRMT R2, R44, 0x8880, RZ ;  /* 0x000088802c027816 */ /* 0x000fe200000000ff */
[-C--:B------:R-:W-:Y:S01]  /*63f0*/  IMAD R13, R5, R40.reuse, R13 ;  /* 0x00000028050d7224 */ /* 0x080fe200078e020d */
[----:B------:R-:W-:Y:S01]  /*6400*/  SHF.R.S32.HI R4, RZ, 0x18, R4 ;  /* 0x00000018ff047819 */ /* 0x000fe20000011404 */
[----:B------:R-:W-:Y:S01]  /*6410*/  IMAD R14, R0, R40, R14 ;  /* 0x00000028000e7224 */ /* 0x000fe200078e020e */
[----:B------:R-:W-:Y:S01]  /*6420*/  MOV R0, R2 ;  /* 0x0000000200007202 */ /* 0x000fe20000000f00 */
[----:B------:R-:W-:Y:S01]  /*6430*/  IMAD.U32 R5, R44, 0x10000, RZ ;  /* 0x000100002c057824 */ /* 0x000fe200078e00ff */
[----:B------:R-:W-:Y:S01]  /*6440*/  I2IP.S8.S32.SAT R9, R10, R9, RZ ;  /* 0x000000090a097239 */ /* 0x000fe200000014ff */
[----:B------:R-:W-:Y:S01]  /*6450*/  IMAD R20, R38, R25, RZ ;  /* 0x0000001926147224 */ /* 0x000fe200078e02ff */
[----:B------:R-:W-:Y:S01]  /*6460*/  I2IP.S8.S32.SAT R13, R14, R13, RZ ;  /* 0x0000000d0e0d7239 */ /* 0x000fe200000014ff */
[----:B------:R-:W-:Y:S01]  /*6470*/  IMAD R15, R0, R40, R15 ;  /* 0x00000028000f7224 */ /* 0x000fe200078e020f */
[----:B------:R-:W-:Y:S01]  /*6480*/  SHF.R.S32.HI R2, RZ, 0x18, R5 ;  /* 0x00000018ff027819 */ /* 0x000fe20000011405 */
[----:B------:R-:W-:Y:S01]  /*6490*/  IMAD R24, R38, R29, RZ ;  /* 0x0000001d26187224 */ /* 0x000fe200078e02ff */
[----:B------:R-:W-:Y:S01]  /*64a0*/  SHF.L.U32 R0, R44, 0x8, RZ ;  /* 0x000000082c007819 */ /* 0x000fe200000006ff */
[----:B------:R-:W-:Y:S01]  /*64b0*/  IMAD R25, R38, R30, RZ ;  /* 0x0000001e26197224 */ /* 0x000fe200078e02ff */
[----:B------:R-:W-:Y:S01]  /*64c0*/  I2IP.S8.S32.SAT R54, R8, R7, R9 ;  /* 0x0000000708367239 */ /* 0x000fe20000001409 */
[----:B------:R-:W-:Y:S01]  /*64d0*/  IMAD R16, R2, R40, R16 ;  /* 0x0000002802107224 */ /* 0x000fe200078e0210 */
[----:B------:R-:W-:Y:S01]  /*64e0*/  SHF.R.S32.HI R0, RZ, 0x18, R0 ;  /* 0x00000018ff007819 */ /* 0x000fe20000011400 */
[----:B------:R-:W-:Y:S01]  /*64f0*/  IMAD R29, R38, R34, RZ ;  /* 0x00000022261d7224 */ /* 0x000fe200078e02ff */
[----:B------:R-:W-:Y:S01]  /*6500*/  SHF.R.S32.HI R2, RZ, 0x18, R44 ;  /* 0x00000018ff027819 */ /* 0x000fe2000001142c */
[----:B------:R-:W-:Y:S01]  /*6510*/  IMAD.SHL.U32 R5, R45, 0x100, RZ ;  /* 0x000001002d057824 */ /* 0x000fe200078e00ff */
[----:B------:R-:W-:Y:S01]  /*6520*/  I2IP.S8.S32.SAT R55, R12, R11, R13 ;  /* 0x0000000b0c377239 */ /* 0x000fe2000000140d */
[-C--:B------:R-:W-:Y:S02]  /*6530*/  IMAD R17, R0, R40.reuse, R17 ;  /* 0x0000002800117224 */ /* 0x080fe400078e0211 */
[-C--:B------:R-:W-:Y:S01]  /*6540*/  IMAD R18, R2, R40.reuse, R18 ;  /* 0x0000002802127224 */ /* 0x080fe200078e0212 */
[----:B------:R-:W-:Y:S01]  /*6550*/  SHF.R.S32.HI R0, RZ, 0x18, R5 ;  /* 0x00000018ff007819 */ /* 0x000fe20000011405 */
[-C--:B------:R-:W-:Y:S01]  /*6560*/  IMAD R19, R3, R40.reuse, R19 ;  /* 0x0000002803137224 */ /* 0x080fe200078e0213 */
[----:B------:R-:W-:Y:S01]  /*6570*/  SHF.R.S32.HI R2, RZ, 0x18, R45 ;  /* 0x00000018ff027819 */ /* 0x000fe2000001142d */
[-C--:B------:R-:W-:Y:S01]  /*6580*/  IMAD R20, R4, R40.reuse, R20 ;  /* 0x0000002804147224 */ /* 0x080fe200078e0214 */
[----:B------:R-:W-:Y:S01]  /*6590*/  SHF.L.U32 R4, R46, 0x10, RZ ;  /* 0x000000102e047819 */ /* 0x000fe200000006ff */
[-C--:B------:R-:W-:Y:S01]  /*65a0*/  IMAD R21, R0, R40.reuse, R21 ;  /* 0x0000002800157224 */ /* 0x080fe200078e0215 */
[C---:B------:R-:W-:Y:S01]  /*65b0*/  PRMT R0, R46.reuse, 0x8880, RZ ;  /* 0x000088802e007816 */ /* 0x040fe200000000ff */
[----:B------:R1:W-:Y:S01]  /*65c0*/  STS.128 [R69+UR44+0x2200], R52 ;  /* 0x0022003445007988 */ /* 0x0003e20008000c2c */
[----:B------:R-:W-:Y:S01]  /*65d0*/  SHF.L.U32 R3, R46, 0x8, RZ ;  /* 0x000000082e037819 */ /* 0x000fe200000006ff */
[-C--:B------:R-:W-:Y:S01]  /*65e0*/  IMAD R22, R2, R40.reuse, R22 ;  /* 0x0000002802167224 */ /* 0x080fe200078e0216 */
[----:B------:R-:W-:Y:S01]  /*65f0*/  SHF.R.S32.HI R2, RZ, 0x18, R4 ;  /* 0x00000018ff027819 */ /* 0x000fe20000011404 */
[-C--:B------:R-:W-:Y:S01]  /*6600*/  IMAD R23, R0, R40.reuse, R23 ;  /* 0x0000002800177224 */ /* 0x080fe200078e0217 */
[----:B------:R-:W-:Y:S01]  /*6610*/  SHF.R.S32.HI R3, RZ, 0x18, R3 ;  /* 0x00000018ff037819 */ /* 0x000fe20000011403 */
[----:B------:R-:W-:Y:S01]  /*6620*/  IMAD R30, R38, R35, RZ ;  /* 0x00000023261e7224 */ /* 0x000fe200078e02ff */
[----:B------:R-:W-:Y:S01]  /*6630*/  SHF.R.S32.HI R0, RZ, 0x18, R46 ;  /* 0x00000018ff007819 */ /* 0x000fe2000001142e */
[-C--:B------:R-:W-:Y:S01]  /*6640*/  IMAD R24, R2, R40.reuse, R24 ;  /* 0x0000002802187224 */ /* 0x080fe200078e0218 */
[----:B------:R-:W-:Y:S01]  /*6650*/  PRMT R2, R47, 0x8880, RZ ;  /* 0x000088802f027816 */ /* 0x000fe200000000ff */
[-C--:B------:R-:W-:Y:S01]  /*6660*/  IMAD R25, R3, R40.reuse, R25 ;  /* 0x0000002803197224 */ /* 0x080fe200078e0219 */
[C---:B------:R-:W-:Y:S01]  /*6670*/  SHF.L.U32 R3, R47.reuse, 0x10, RZ ;  /* 0x000000102f037819 */ /* 0x040fe200000006ff */
[----:B------:R-:W-:Y:S01]  /*6680*/  IMAD.SHL.U32 R4, R47, 0x100, RZ ;  /* 0x000001002f047824 */ /* 0x000fe200078e00ff */
[----:B------:R-:W-:Y:S01]  /*6690*/  SHF.R.S32.HI R5, RZ, 0x18, R47 ;  /* 0x00000018ff057819 */ /* 0x000fe2000001142f */
[-C--:B------:R-:W-:Y:S01]  /*66a0*/  IMAD R26, R0, R40.reuse, R26 ;  /* 0x00000028001a7224 */ /* 0x080fe200078e021a */
[----:B------:R-:W-:Y:S01]  /*66b0*/  SHF.R.S32.HI R3, RZ, 0x18, R3 ;  /* 0x00000018ff037819 */ /* 0x000fe20000011403 */
[-C--:B------:R-:W-:Y:S01]  /*66c0*/  IMAD R27, R2, R40.reuse, R27 ;  /* 0x00000028021b7224 */ /* 0x080fe200078e021b */
[----:B------:R-:W-:Y:S02]  /*66d0*/  SHF.R.S32.HI R4, RZ, 0x18, R4 ;  /* 0x00000018ff047819 */ /* 0x000fe40000011404 */
[----:B------:R-:W-:Y:S01]  /*66e0*/  I2IP.S8.S32.SAT R17, R18, R17, RZ ;  /* 0x0000001112117239 */ /* 0x000fe200000014ff */
[-C--:B------:R-:W-:Y:S01]  /*66f0*/  IMAD R28, R3, R40.reuse, R28 ;  /* 0x00000028031c7224 */ /* 0x080fe200078e021c */
[----:B------:R-:W-:Y:S01]  /*6700*/  I2IP.S8.S32.SAT R21, R22, R21, RZ ;  /* 0x0000001516157239 */ /* 0x000fe200000014ff */
[-C--:B------:R-:W-:Y:S01]  /*6710*/  IMAD R29, R4, R40.reuse, R29 ;  /* 0x00000028041d7224 */ /* 0x080fe200078e021d */
[----:B------:R-:W-:Y:S01]  /*6720*/  I2IP.S8.S32.SAT R16, R16, R15, R17 ;  /* 0x0000000f10107239 */ /* 0x000fe20000001411 */
[----:B------:R-:W-:Y:S01]  /*6730*/  IMAD R30, R5, R40, R30 ;  /* 0x00000028051e7224 */ /* 0x000fe200078e021e */
[----:B------:R-:W-:Y:S02]  /*6740*/  I2IP.S8.S32.SAT R17, R20, R19, R21 ;  /* 0x0000001314117239 */ /* 0x000fe40000001415 */
[----:B------:R-:W-:Y:S02]  /*6750*/  I2IP.S8.S32.SAT R18, R26, R25, RZ ;  /* 0x000000191a127239 */ /* 0x000fe400000014ff */
[----:B------:R-:W-:Y:S02]  /*6760*/  I2IP.S8.S32.SAT R19, R30, R29, RZ ;  /* 0x0000001d1e137239 */ /* 0x000fe400000014ff */
[----:B------:R-:W-:Y:S02]  /*6770*/  IADD3 R2, PT, PT, R69, UR44, RZ ;  /* 0x0000002c45027c10 */ /* 0x000fe4000fffe0ff */
[----:B------:R-:W-:Y:S02]  /*6780*/  SHF.L.U32 R0, R79, 0x4, RZ ;  /* 0x000000044f007819 */ /* 0x000fe400000006ff */
[----:B------:R-:W-:Y:S02]  /*6790*/  I2IP.S8.S32.SAT R18, R24, R23, R18 ;  /* 0x0000001718127239 */ /* 0x000fe40000001412 */
[----:B------:R-:W-:Y:S02]  /*67a0*/  I2IP.S8.S32.SAT R19, R28, R27, R19 ;  /* 0x0000001b1c137239 */ /* 0x000fe40000001413 */
[----:B------:R-:W-:Y:S02]  /*67b0*/  IADD3 R87, PT, PT, R2, R0, RZ ;  /* 0x0000000002577210 */ /* 0x000fe40007ffe0ff */
[----:B------:R-:W-:Y:S02]  /*67c0*/  LEA R3, R81, UR44, 0x3 ;  /* 0x0000002c51037c11 */ /* 0x000fe4000f8e18ff */
[----:B------:R-:W-:Y:S01]  /*67d0*/  @P6 SHF.L.U32 R4, R80, 0x1f, RZ ;  /* 0x0000001f50046819 */ /* 0x000fe200000006ff */
[----:B------:R1:W-:Y:S01]  /*67e0*/  STS.128 [R87+0x2210], R16 ;  /* 0x0022101057007388 */ /* 0x0003e20000000c00 */
[----:B------:R-:W-:Y:S01]  /*67f0*/  @!PT LDS RZ, [RZ] ;  /* 0x00000000fffff984 */ /* 0x000fe20000000800 */
[----:B------:R-:W-:Y:S01]  /*6800*/  @!PT LDS RZ, [RZ] ;  /* 0x00000000fffff984 */ /* 0x000fe20000000800 */
[----:B------:R-:W-:Y:S01]  /*6810*/  @!PT LDS RZ, [RZ] ;  /* 0x00000000fffff984 */ /* 0x000fe20000000800 */
[----:B------:R-:W-:Y:S01]  /*6820*/  @!PT LDS RZ, [RZ] ;  /* 0x00000000fffff984 */ /* 0x000fe20000000800 */
[----:B------:R2:W-:Y:S07]  /*6830*/  MEMBAR.ALL.CTA ;  /* 0x0000000000007992 */ /* 0x0005ee0000008000 */
[----:B--2---:R-:W2:Y:S02]  /*6840*/  FENCE.VIEW.ASYNC.S ;  /* 0x00000000000073c6 */ /* 0x004ea40000000000 */
[----:B--2---:R-:W-:Y:S06]  /*6850*/  BAR.SYNC.DEFER_BLOCKING 0x1, 0x80 ;  /* 0x0042000000007b1d */ /* 0x004fec0000010000 */
[----:B------:R-:W-:Y:S05]  /*6860*/  @P0 BRA `(.L_x_101) ;  /* 0x0000000000280947 */ /* 0x000fea0003800000 */
[----:B------:R-:W2:Y:S01]  /*6870*/  LDCU.64 UR6, c[0x0][0x348] ;  /* 0x00006900ff0677ac */ /* 0x000ea20008000a00 */
[----:B------:R-:W-:Y:S01]  /*6880*/  UIADD3 UR4, UPT, UPT, UR44, 0x2200, URZ ;  /* 0x000022002c047890 */ /* 0x000fe2000fffe0ff */
[----:B------:R-:W-:Y:S05]  /*6890*/  UMOV UR51, UR36 ;  /* 0x0000002400337c82 */ /* 0x000fea0008000000 */
[----:B------:R-:W-:Y:S04]  /*68a0*/  MOV R85, UR4 ;  /* 0x0000000400557c02 */ /* 0x000fe80008000f00 */
[----:B------:R-:W-:Y:S01]  /*68b0*/  R2UR UR48, R85 ;  /* 0x00000000553072ca */ /* 0x000fe200000e0000 */
[----:B--2---:R-:W-:Y:S04]  /*68c0*/  UIADD3 UR4, UP0, UPT, UR6, 0x680, URZ ;  /* 0x0000068006047890 */ /* 0x004fe8000ff1e0ff */
[----:B------:R-:W-:Y:S09]  /*68d0*/  UIADD3.X UR5, UPT, UPT, URZ, UR7, URZ, UP0, !UPT ;  /* 0x00000007ff057290 */ /* 0x000ff200087fe4ff */
[----:B------:R2:W-:Y:S01]  /*68e0*/  UTMASTG.3D [UR48], [UR4] ;  /* 0x00000030040073b5 */ /* 0x0005e20008010000 */
[----:B------:R0:W-:Y:S01]  /*68f0*/  UTMACMDFLUSH ;  /* 0x00000000000079b7 */ /* 0x0001e20000000000 */
[----:B--2---:R-:W-:Y:S04]  /*6900*/  DEPBAR.LE SB0, 0x1 ;  /* 0x000080400000791a */ /* 0x004fe80000000000 */
.L_x_101:
[----:B------:R-:W-:Y:S05]  /*6910*/  BSYNC.RECONVERGENT B0 ;  /* 0x0000000000007941 */ /* 0x000fea0003800200 */
.L_x_100:
[----:B------:R-:W-:Y:S06]  /*6920*/  BAR.SYNC.DEFER_BLOCKING 0x1, 0x80 ;  /* 0x0042000000007b1d */ /* 0x000fec0000010000 */
[----:B------:R-:W2:Y:S01]  /*6930*/  @P6 SYNCS.PHASECHK.TRANS64.TRYWAIT P0, [R3+URZ+0x30], R4 ;  /* 0x00003004030065a7 */ /* 0x000ea200080011ff */
[----:B------:R-:W-:Y:S01]  /*6940*/  BSSY B1, `(.L_x_102) ;  /* 0x000001f000017945 */ /* 0x000fe20003800000 */
[----:B--2---:R-:W-:Y:S03]  /*6950*/  @P6 SEL R56, RZ, 0x1, !P0 ;  /* 0x00000001ff386807 */ /* 0x004fe60004000000 */
[----:B------:R-:W-:Y:S05]  /*6960*/  @!P6 BRA `(.L_x_103) ;  /* 0x000000000070e947 */ /* 0x000fea0003800000 */
[----:B------:R-:W-:Y:S01]  /*6970*/  ISETP.NE.AND P1, PT, R57, RZ, PT ;  /* 0x000000ff3900720c */ /* 0x000fe20003f25270 */
[----:B------:R-:W-:Y:S01]  /*6980*/  BSSY B0, `(.L_x_104) ;  /* 0x0000008000007945 */ /* 0x000fe20003800000 */
[----:B------:R-:W-:Y:S11]  /*6990*/  ISETP.NE.AND P0, PT, R56, RZ, PT ;  /* 0x000000ff3800720c */ /* 0x000ff60003f05270 */
[----:B------:R-:W-:Y:S04]  /*69a0*/  @P1 IMAD R2, R81, 0x1000, R2 ;  /* 0x0000100051021824 */ /* 0x000fe800078e0202 */
[----:B------:R-:W-:Y:S01]  /*69b0*/  @P1 IMAD.IADD R4, R0, 0x1, R2 ;  /* 0x0000000100041824 */ /* 0x000fe200078e0202 */
[----:B------:R-:W-:Y:S06]  /*69c0*/  @P0 BRA `(.L_x_105) ;  /* 0x00000000000c0947 */ /* 0x000fec0003800000 */
[----:B------:R-:W-:Y:S04]  /*69d0*/  SHF.L.U32 R0, R80, 0x1f, RZ ;  /* 0x0000001f50007819 */ /* 0x000fe800000006ff */
[----:B------:R-:W2:Y:S02]  /*69e0*/  SYNCS.PHASECHK.TRANS64.TRYWAIT P0, [R3+URZ+0x30], R0 ;  /* 0x00003000030075a7 */ /* 0x000ea400080011ff */
[----:B--2---:R-:W-:Y:S05]  /*69f0*/  @!P0 BRA `(.L_x_106) ;  /* 0x0000001400b88947 */ /* 0x004fea0003800000 */
.L_x_105:
[----:B------:R-:W-:Y:S05]  /*6a00*/  BSYNC B0 ;  /* 0x0000000000007941 */ /* 0x000fea0003800000 */
.L_x_104:
[----:B------:R-:W-:Y:S01]  /*6a10*/  ISETP.NE.AND P0, PT, R57, RZ, PT ;  /* 0x000000ff3900720c */ /* 0x000fe20003f05270 */
[----:B--2---:R-:W-:Y:S02]  /*6a20*/  VIADD R3, R3, 0x40 ;  /* 0x0000004003037836 */ /* 0x004fe40000000000 */
[----:B------:R-:W-:Y:S02]  /*6a30*/  IMAD.U32 R0, RZ, RZ, UR45 ;  /* 0x0000002dff007e24 */ /* 0x000fe4000f8e00ff */
[----:B------:R-:W-:Y:S03]  /*6a40*/  VIADD R81, R81, 0x1 ;  /* 0x0000000151517836 */ /* 0x000fe60000000000 */
[----:B------:R-:W-:Y:S05]  /*6a50*/  PRMT R0, R0, 0x654, R3 ;  /* 0x0000065400007816 */ /* 0x000fea0000000003 */
[----:B------:R2:W3:Y:S04]  /*6a60*/  @P0 LDS.128 R48, [R2+0x200] ;  /* 0x0002000002300984 */ /* 0x0004e80000000c00 */
        /* <DEDUP_REMOVED lines=11> */
[----:B--23--:R-:W-:Y:S02]  /*6b20*/  LOP3.LUT R80, R80, R0, RZ, 0x3c, !PT ;  /* 0x0000000050507212 */ /* 0x00cfe400078e3cff */
.L_x_103:
[----:B------:R-:W-:Y:S05]  /*6b30*/  BSYNC B1 ;  /* 0x0000000000017941 */ /* 0x000fea0003800000 */
.L_x_102:
[----:B------:R-:W-:Y:S05]  /*6b40*/  VIADD R0, R39, 0x40 ;  /* 0x0000004027007836 */ /* 0x000fea0000000000 */
[----:B------:R-:W-:Y:S04]  /*6b50*/  SHF.R.U32.HI R0, RZ, 0x15, R0 ;  /* 0x00000015ff007819 */ /* 0x000fe80000011600 */
[----:B------:R-:W-:Y:S11]  /*6b60*/  LOP3.LUT P0, RZ, R0, 0x3, R75, 0x48, !PT ;  /* 0x0000000300ff7812 */ /* 0x000ff6000780484b */
[----:B------:R-:W-:Y:S02]  /*6b70*/  @!UPT UIADD3 URZ, UPT, UPT, URZ, URZ, URZ ;  /* 0x000000fffffff290 */ /* 0x000fe4000fffe0ff */
[----:B------:R-:W-:Y:S05]  /*6b80*/  @!P0 BRA `(.L_x_107) ;  /* 0x0000000000408947 */ /* 0x000fea0003800000 */
[----:B------:R-:W2:Y:S01]  /*6b90*/  LDCU.64 UR8, c[0x4][0x70] ;  /* 0x01000e00ff0877ac */ /* 0x000ea20008000a00 */
[----:B------:R-:W-:Y:S01]  /*6ba0*/  MOV R3, 0x0 ;  /* 0x0000000000037802 */ /* 0x000fe20000000f00 */
[----:B------:R-:W-:Y:S02]  /*6bb0*/  HFMA2 R12, -RZ, RZ, 0, 5.9604644775390625e-08 ;  /* 0x00000001ff0c7431 */ /* 0x000fe400000001ff */
[----:B------:R-:W-:Y:S02]  /*6bc0*/  IMAD.MOV.U32 R8, RZ, RZ, 0x192 ;  /* 0x00000192ff087424 */ /* 0x000fe400078e00ff */
[----:B------:R-:W-:Y:S01]  /*6bd0*/  IMAD.MOV.U32 R13, RZ, RZ, RZ ;  /* 0x000000ffff0d7224 */ /* 0x000fe200078e00ff */
[----:B------:R-:W3:Y:S01]  /*6be0*/  LDCU.64 UR6, c[0x4][0x78] ;  /* 0x01000f00ff0677ac */ /* 0x000ee20008000a00 */
[----:B------:R-:W1:Y:S01]  /*6bf0*/  LDC.64 R2, c[0x4][R3] ;  /* 0x0100000003027b82 */ /* 0x000e620000000a00 */
[----:B------:R-:W5:Y:S01]  /*6c00*/  LDCU.64 UR4, c[0x4][0x10] ;  /* 0x01000200ff0477ac */ /* 0x000f620008000a00 */
[----:B--2---:R-:W-:Y:S01]  /*6c10*/  MOV R5, UR9 ;  /* 0x0000000900057c02 */ /* 0x004fe20008000f00 */
[----:B------:R-:W-:Y:S01]  /*6c20*/  IMAD.U32 R4, RZ, RZ, UR8 ;  /* 0x00000008ff047e24 */ /* 0x000fe2000f8e00ff */
[----:B---3--:R-:W-:Y:S01]  /*6c30*/  MOV R7, UR7 ;  /* 0x0000000700077c02 */ /* 0x008fe20008000f00 */
[----:B------:R-:W-:Y:S01]  /*6c40*/  IMAD.U32 R6, RZ, RZ, UR6 ;  /* 0x00000006ff067e24 */ /* 0x000fe2000f8e00ff */
[----:B-----5:R-:W-:Y:S01]  /*6c50*/  MOV R11, UR5 ;  /* 0x00000005000b7c02 */ /* 0x020fe20008000f00 */
[----:B------:R-:W-:Y:S02]  /*6c60*/  IMAD.U32 R10, RZ, RZ, UR4 ;  /* 0x00000004ff0a7e24 */ /* 0x000fe4000f8e00ff */
[----:B------:R-:W-:Y:S07]  /*6c70*/  LEPC R20, `(.L_x_107) ;  /* 0x000000001014794e */ /* 0x000fee0000000000 */
[----:B-1--4-:R-:W-:Y:S05]  /*6c80*/  CALL.ABS.NOINC R2 ;  /* 0x0000000002007343 */ /* 0x012fea0003c00000 */
.L_x_107:
[----:B------:R-:W-:Y:S01]  /*6c90*/  ISETP.NE.AND P0, PT, R86, RZ, PT ;  /* 0x000000ff5600720c */ /* 0x000fe20003f05270 */
[----:B------:R-:W-:Y:S05]  /*6ca0*/  WARPSYNC.ALL ;  /* 0x0000000000007948 */ /* 0x000fea0003800000 */
[----:B------:R-:W-:Y:S01]  /*6cb0*/  IMAD.SHL.U32 R66, R49, 0x100, RZ ;  /* 0x0000010031427824 */ /* 0x000fe200078e00ff */
[----:B------:R-:W-:Y:S01]  /*6cc0*/  R2UR UR4, R39 ;  /* 0x00000000270472ca */ /* 0x000fe200000e0000 */
[----:B------:R-:W-:Y:S01]  /*6cd0*/  IMAD.SHL.U32 R60, R51, 0x100, RZ ;  /* 0x00000100333c7824 */ /* 0x000fe200078e00ff */
[C---:B------:R-:W-:Y:S01]  /*6ce0*/  SHF.L.U32 R2, R48.reuse, 0x10, RZ ;  /* 0x0000001030027819 */ /* 0x040fe200000006ff */
[----:B-1--4-:R-:W-:Y:S01]  /*6cf0*/  IMAD.SHL.U32 R54, R45, 0x100, RZ ;  /* 0x000001002d367824 */ /* 0x012fe200078e00ff */
[C---:B------:R-:W-:Y:S01]  /*6d00*/  PRMT R0, R48.reuse, 0x8880, RZ ;  /* 0x0000888030007816 */ /* 0x040fe200000000ff */
[----:B------:R-:W-:Y:S01]  /*6d10*/  BSSY.RECONVERGENT B0, `(.L_x_108) ;  /* 0x000009f000007945 */ /* 0x000fe20003800200 */
[----:B------:R-:W-:Y:S02]  /*6d20*/  SHF.L.U32 R3, R48, 0x8, RZ ;  /* 0x0000000830037819 */ /* 0x000fe400000006ff */
[----:B------:R-:W-:Y:S02]  /*6d30*/  SHF.R.S32.HI R2, RZ, 0x18, R2 ;  /* 0x00000018ff027819 */ /* 0x000fe40000011402 */
[----:B------:R-:W-:Y:S02]  /*6d40*/  PRMT R68, R49, 0x8880, RZ ;  /* 0x0000888031447816 */ /* 0x000fe400000000ff */
[----:B------:R-:W-:Y:S01]  /*6d50*/  SHF.R.S32.HI R3, RZ, 0x18, R3 ;  /* 0x00000018ff037819 */ /* 0x000fe20000011403 */
[----:B------:R-:W-:Y:S01]  /*6d60*/  LDTM.16dp32bit_t0_t15.x32 R4, tmem[UR4+0x40] ;  /* 0x00004004000479ee */ /* 0x000fe20008a80000 */
[----:B------:R-:W1:Y:S01]  /*6d70*/  LDTM.16dp32bit_t16_t31.x32 R4, tmem[UR4+0x60] ;  /* 0x00006004000479ee */ /* 0x000e620008aa0000 */
[----:B------:R-:W-:Y:S01]  /*6d80*/  NOP ;  /* 0x0000000000007918 */ /* 0x000fe20000000000 */
[C---:B------:R-:W-:Y:S02]  /*6d90*/  SHF.L.U32 R63, R50.reuse, 0x8, RZ ;  /* 0x00000008323f7819 */ /* 0x040fe400000006ff */
[C---:B------:R-:W-:Y:S02]  /*6da0*/  PRMT R62, R51.reuse, 0x8880, RZ ;  /* 0x00008880333e7816 */ /* 0x040fe400000000ff */
[----:B------:R-:W-:Y:S02]  /*6db0*/  SHF.L.U32 R61, R51, 0x10, RZ ;  /* 0x00000010333d7819 */ /* 0x000fe400000006ff */
[----:B------:R-:W-:Y:S02]  /*6dc0*/  R2UR UR5, R43 ;  /* 0x000000002b0572ca */ /* 0x000fe400000e0000 */
[----:B------:R-:W-:Y:S01]  /*6dd0*/  SHF.R.S32.HI R39, RZ, 0x18, R48 ;  /* 0x00000018ff277819 */ /* 0x000fe20000011430 */
[----:B------:R-:W-:Y:S01]  /*6de0*/  IMAD.SHL.U32 R48, R47, 0x100, RZ ;  /* 0x000001002f307824 */ /* 0x000fe200078e00ff */
[----:B------:R-:W-:Y:S02]  /*6df0*/  SHF.L.U32 R67, R49, 0x10, RZ ;  /* 0x0000001031437819 */ /* 0x000fe400000006ff */
[C---:B------:R-:W-:Y:S02]  /*6e00*/  PRMT R65, R50.reuse, 0x8880, RZ ;  /* 0x0000888032417816 */ /* 0x040fe400000000ff */
[----:B------:R-:W-:Y:S02]  /*6e10*/  SHF.R.S32.HI R41, RZ, 0x18, R49 ;  /* 0x00000018ff297819 */ /* 0x000fe40000011431 */
[----:B------:R-:W-:Y:S02]  /*6e20*/  SHF.L.U32 R64, R50, 0x10, RZ ;  /* 0x0000001032407819 */ /* 0x000fe400000006ff */
[----:B------:R-:W-:Y:S01]  /*6e30*/  SHF.R.S32.HI R42, RZ, 0x18, R50 ;  /* 0x00000018ff2a7819 */ /* 0x000fe20000011432 */
[----:B------:R-:W-:Y:S01]  /*6e40*/  UIADD3 UR4, UPT, UPT, UR5, 0xa0, URZ ;  /* 0x000000a005047890 */ /* 0x000fe2000fffe0ff */
[----:B------:R-:W-:Y:S01]  /*6e50*/  PRMT R59, R44, 0x8880, RZ ;  /* 0x000088802c3b7816 */ /* 0x000fe200000000ff */
[C---:B-1----:R-:W-:Y:S02]  /*6e60*/  IMAD R4, R38.reuse, R4, RZ ;  /* 0x0000000426047224 */ /* 0x042fe400078e02ff */
[----:B------:R-:W-:Y:S01]  /*6e70*/  UPRMT UR4, UR45, 0x654, UR4 ;  /* 0x000006542d047896 */ /* 0x000fe20008000004 */
[C---:B------:R-:W-:Y:S01]  /*6e80*/  IMAD R5, R38.reuse, R5, RZ ;  /* 0x0000000526057224 */ /* 0x040fe200078e02ff */
[----:B------:R-:W-:Y:S01]  /*6e90*/  SHF.R.S32.HI R43, RZ, 0x18, R51 ;  /* 0x00000018ff2b7819 */ /* 0x000fe20000011433 */
[----:B------:R-:W-:Y:S01]  /*6ea0*/  IMAD R6, R38, R6, RZ ;  /* 0x0000000626067224 */ /* 0x000fe200078e02ff */
[----:B------:R-:W-:Y:S01]  /*6eb0*/  SHF.L.U32 R51, R46, 0x8, RZ ;  /* 0x000000082e337819 */ /* 0x000fe200000006ff */
[----:B------:R-:W-:Y:S01]  /*6ec0*/  IMAD R4, R0, R40, R4 ;  /* 0x0000002800047224 */ /* 0x000fe200078e0204 */
[----:B------:R-:W-:Y:S01]  /*6ed0*/  MOV R0, R68 ;  /* 0x0000004400007202 */ /* 0x000fe20000000f00 */
[----:B------:R-:W-:Y:S01]  /*6ee0*/  IMAD R7, R38, R7, RZ ;  /* 0x0000000726077224 */ /* 0x000fe200078e02ff */
[----:B------:R-:W-:Y:S01]  /*6ef0*/  SHF.L.U32 R58, R44, 0x10, RZ ;  /* 0x000000102c3a7819 */ /* 0x000fe200000006ff */
[-C--:B------:R-:W-:Y:S01]  /*6f00*/  IMAD R5, R2, R40.reuse, R5 ;  /* 0x0000002802057224 */ /* 0x080fe200078e0205 */
[----:B------:R-:W-:Y:S01]  /*6f10*/  SYNCS.ARRIVE.TRANS64.RED.A1T0 RZ, [UR4], RZ ;  /* 0x000000ffffff79a7 */ /* 0x000fe20008100404 */
[----:B------:R-:W-:Y:S01]  /*6f20*/  IMAD R6, R3, R40, R6 ;  /* 0x0000002803067224 */ /* 0x000fe200078e0206 */
[----:B------:R-:W-:Y:S01]  /*6f30*/  SHF.R.S32.HI R2, RZ, 0x18, R67 ;  /* 0x00000018ff027819 */ /* 0x000fe20000011443 */
[C---:B------:R-:W-:Y:S01]  /*6f40*/  IMAD R8, R38.reuse, R8, RZ ;  /* 0x0000000826087224 */ /* 0x040fe200078e02ff */
[----:B------:R-:W-:Y:S01]  /*6f50*/  SHF.R.S32.HI R3, RZ, 0x18, R66 ;  /* 0x00000018ff037819 */ /* 0x000fe20000011442 */
[-C--:B------:R-:W-:Y:S01]  /*6f60*/  IMAD R7, R39, R40.reuse, R7 ;  /* 0x0000002827077224 */ /* 0x080fe200078e0207 */
[----:B------:R-:W-:Y:S01]  /*6f70*/  MOV R39, R65 ;  /* 0x0000004100277202 */ /* 0x000fe20000000f00 */
[----:B------:R-:W-:Y:S01]  /*6f80*/  IMAD R9, R38, R9, RZ ;  /* 0x0000000926097224 */ /* 0x000fe200078e02ff */
[C---:B------:R-:W-:Y:S01]  /*6f90*/  PRMT R56, R45.reuse, 0x8880, RZ ;  /* 0x000088802d387816 */ /* 0x040fe200000000ff */
[----:B------:R-:W-:Y:S01]  /*6fa0*/  IMAD R8, R0, R40, R8 ;  /* 0x0000002800087224 */ /* 0x000fe200078e0208 */
[----:B------:R-:W-:Y:S01]  /*6fb0*/  SHF.L.U32 R55, R45, 0x10, RZ ;  /* 0x000000102d377819 */ /* 0x000fe200000006ff */
[----:B------:R-:W-:Y:S01]  /*6fc0*/  IMAD R10, R38, R10, RZ ;  /* 0x0000000a260a7224 */ /* 0x000fe200078e02ff */
[----:B------:R-:W-:Y:S01]  /*6fd0*/  PRMT R53, R46, 0x8880, RZ ;  /* 0x000088802e357816 */ /* 0x000fe200000000ff */
[----:B------:R-:W-:Y:S01]  /*6fe0*/  IMAD R9, R2, R40, R9 ;  /* 0x0000002802097224 */ /* 0x000fe200078e0209 */
[----:B------:R-:W-:Y:S01]  /*6ff0*/  SHF.R.S32.HI R45, RZ, 0x18, R45 ;  /* 0x00000018ff2d7819 */ /* 0x000fe2000001142d */
[----:B------:R-:W-:Y:S01]  /*7000*/  IMAD R0, R38, R20, RZ ;  /* 0x0000001426007224 */ /* 0x000fe200078e02ff */
[----:B------:R-:W-:Y:S01]  /*7010*/  SHF.L.U32 R52, R46, 0x10, RZ ;  /* 0x000000102e347819 */ /* 0x000fe200000006ff */
[C---:B------:R-:W-:Y:S01]  /*7020*/  IMAD R11, R38.reuse, R11, RZ ;  /* 0x0000000b260b7224 */ /* 0x040fe200078e02ff */
[C---:B------:R-:W-:Y:S01]  /*7030*/  PRMT R50, R47.reuse, 0x8880, RZ ;  /* 0x000088802f327816 */ /* 0x040fe200000000ff */
[C---:B------:R-:W-:Y:S01]  /*7040*/  IMAD R2, R38.reuse, R21, RZ ;  /* 0x0000001526027224 */ /* 0x040fe200078e02ff */
[----:B------:R-:W-:Y:S01]  /*7050*/  SHF.R.S32.HI R46, RZ, 0x18, R46 ;  /* 0x00000018ff2e7819 */ /* 0x000fe2000001142e */
[C---:B------:R-:W-:Y:S01]  /*7060*/  IMAD R20, R38.reuse, R24, RZ ;  /* 0x0000001826147224 */ /* 0x040fe200078e02ff */
[----:B------:R-:W-:Y:S01]  /*7070*/  SHF.L.U32 R49, R47, 0x10, RZ ;  /* 0x000000102f317819 */ /* 0x000fe200000006ff */
[C---:B------:R-:W-:Y:S01]  /*7080*/  IMAD R21, R38.reuse, R25, RZ ;  /* 0x0000001926157224 */ /* 0x040fe200078e02ff */
[----:B------:R-:W-:Y:S01]  /*7090*/  SHF.R.S32.HI R47, RZ, 0x18, R47 ;  /* 0x00000018ff2f7819 */ /* 0x000fe2000001142f */
[----:B------:R-:W-:Y:S01]  /*70a0*/  IMAD R24, R38, R28, RZ ;  /* 0x0000001c26187224 */ /* 0x000fe200078e02ff */
[----:B------:R-:W-:Y:S01]  /*70b0*/  SHF.L.U32 R57, R44, 0x8, RZ ;  /* 0x000000082c397819 */ /* 0x000fe200000006ff */
[----:B------:R-:W-:Y:S01]  /*70c0*/  IMAD R10, R3, R40, R10 ;  /* 0x00000028030a7224 */ /* 0x000fe200078e020a */
[----:B------:R-:W-:Y:S01]  /*70d0*/  SHF.R.S32.HI R44, RZ, 0x18, R44 ;  /* 0x00000018ff2c7819 */ /* 0x000fe2000001142c */
[----:B------:R-:W-:Y:S01]  /*70e0*/  IMAD R12, R38, R12, RZ ;  /* 0x0000000c260c7224 */ /* 0x000fe200078e02ff */
[----:B------:R-:W-:Y:S01]  /*70f0*/  IADD3 R36, PT, PT, R36, 0x1, RZ ;  /* 0x0000000124247810 */ /* 0x000fe20007ffe0ff */
[C---:B------:R-:W-:Y:S02]  /*7100*/  IMAD R25, R38.reuse, R29, RZ ;  /* 0x0000001d26197224 */ /* 0x040fe400078e02ff */
[C---:B------:R-:W-:Y:S01]  /*7110*/  IMAD R28, R38.reuse, R32, RZ ;  /* 0x00000020261c7224 */ /* 0x040fe200078e02ff */
[----:B------:R-:W-:Y:S01]  /*7120*/  SHF.R.S32.HI R32, RZ, 0x18, R64 ;  /* 0x00000018ff207819 */ /* 0x000fe20000011440 */
[C---:B------:R-:W-:Y:S01]  /*7130*/  IMAD R29, R38.reuse, R33, RZ ;  /* 0x00000021261d7224 */ /* 0x040fe200078e02ff */
[----:B------:R-:W-:Y:S01]  /*7140*/  I2IP.S8.S32.SAT R33, R7, R6, RZ ;  /* 0x0000000607217239 */ /* 0x000fe200000014ff */
[----:B------:R-:W-:Y:S01]  /*7150*/  IMAD R11, R41, R40, R11 ;  /* 0x00000028290b7224 */ /* 0x000fe200078e020b */
[----:B------:R-:W-:Y:S01]  /*7160*/  SHF.R.S32.HI R6, RZ, 0x18, R63 ;  /* 0x00000018ff067819 */ /* 0x000fe2000001143f */
[C---:B------:R-:W-:Y:S01]  /*7170*/  IMAD R13, R38.reuse, R13, RZ ;  /* 0x0000000d260d7224 */ /* 0x040fe200078e02ff */
[----:B------:R-:W-:Y:S01]  /*7180*/  MOV R7, R62 ;  /* 0x0000003e00077202 */ /* 0x000fe20000000f00 */
[C---:B------:R-:W-:Y:S02]  /*7190*/  IMAD R14, R38.reuse, R14, RZ ;  /* 0x0000000e260e7224 */ /* 0x040fe400078e02ff */
[C---:B------:R-:W-:Y:S02]  /*71a0*/  IMAD R3, R38.reuse, R22, RZ ;  /* 0x0000001626037224 */ /* 0x040fe400078e02ff */
[----:B------:R-:W-:Y:S02]  /*71b0*/  IMAD R12, R39, R40, R12 ;  /* 0x00000028270c7224 */ /* 0x000fe400078e020c */
[C---:B------:R-:W-:Y:S02]  /*71c0*/  IMAD R22, R38.reuse, R26, RZ ;  /* 0x0000001a26167224 */ /* 0x040fe400078e02ff */
[C---:B------:R-:W-:Y:S02]  /*71d0*/  IMAD R15, R38.reuse, R15, RZ ;  /* 0x0000000f260f7224 */ /* 0x040fe400078e02ff */
[----:B------:R-:W-:Y:S02]  /*71e0*/  IMAD R26, R38, R30, RZ ;  /* 0x0000001e261a7224 */ /* 0x000fe400078e02ff */
[----:B------:R-:W-:Y:S02]  /*71f0*/  IMAD R13, R32, R40, R13 ;  /* 0x00000028200d7224 */ /* 0x000fe400078e020d */
[C---:B------:R-:W-:Y:S01]  /*7200*/  IMAD R30, R38.reuse, R34, RZ ;  /* 0x00000022261e7224 */ /* 0x040fe200078e02ff */
[----:B------:R-:W-:Y:S01]  /*7210*/  I2IP.S8.S32.SAT R34, R11, R10, RZ ;  /* 0x0000000a0b227239 */ /* 0x000fe200000014ff */
[----:B------:R-:W-:Y:S01]  /*7220*/  IMAD R16, R38, R16, RZ ;  /* 0x0000001026107224 */ /* 0x000fe200078e02ff */
[----:B------:R-:W-:Y:S01]  /*7230*/  SHF.R.S32.HI R10, RZ, 0x18, R61 ;  /* 0x00000018ff0a7819 */ /* 0x000fe2000001143d */
[----:B------:R-:W-:Y:S01]  /*7240*/  IMAD R14, R6, R40, R14 ;  /* 0x00000028060e7224 */ /* 0x000fe200078e020e */
[----:B------:R-:W-:Y:S01]  /*7250*/  I2IP.S8.S32.SAT R61, R9, R8, R34 ;  /* 0x00000008093d7239 */ /* 0x000fe20000001422 */
[----:B------:R-:W-:Y:S01]  /*7260*/  IMAD R17, R38, R17, RZ ;  /* 0x0000001126117224 */ /* 0x000fe200078e02ff */
[----:B------:R-:W-:Y:S01]  /*7270*/  SHF.R.S32.HI R11, RZ, 0x18, R60 ;  /* 0x00000018ff0b7819 */ /* 0x000fe2000001143c */
[----:B------:R-:W-:Y:S01]  /*7280*/  IMAD R15, R42, R40, R15 ;  /* 0x000000282a0f7224 */ /* 0x000fe200078e020f */
[----:B------:R-:W-:Y:S01]  /*7290*/  I2IP.S8.S32.SAT R60, R5, R4, R33 ;  /* 0x00000004053c7239 */ /* 0x000fe20000001421 */
[C---:B------:R-:W-:Y:S01]  /*72a0*/  IMAD R18, R38.reuse, R18, RZ ;  /* 0x0000001226127224 */ /* 0x040fe200078e02ff */
[----:B------:R-:W-:Y:S01]  /*72b0*/  SHF.R.S32.HI R5, RZ, 0x18, R58 ;  /* 0x00000018ff057819 */ /* 0x000fe2000001143a */
[----:B------:R-:W-:Y:S01]  /*72c0*/  IMAD R16, R7, R40, R16 ;  /* 0x0000002807107224 */ /* 0x000fe200078e0210 */
[----:B------:R-:W-:Y:S01]  /*72d0*/  I2IP.S8.S32.SAT R14, R15, R14, RZ ;  /* 0x0000000e0f0e7239 */ /* 0x000fe200000014ff */
[----:B------:R-:W-:Y:S01]  /*72e0*/  IMAD R19, R38, R19, RZ ;  /* 0x0000001326137224 */ /* 0x000fe200078e02ff */
[----:B------:R-:W-:Y:S01]  /*72f0*/  SHF.R.S32.HI R7, RZ, 0x18, R48 ;  /* 0x00000018ff077819 */ /* 0x000fe20000011430 */
[----:B------:R-:W-:Y:S01]  /*7300*/  IMAD R17, R10, R40, R17 ;  /* 0x000000280a117224 */ /* 0x000fe200078e0211 */
[----:B------:R-:W-:Y:S01]  /*7310*/  I2IP.S8.S32.SAT R62, R13, R12, R14 ;  /* 0x0000000c0d3e7239 */ /* 0x000fe2000000140e */
[-C--:B------:R-:W-:Y:S01]  /*7320*/  IMAD R18, R11, R40.reuse, R18 ;  /* 0x000000280b127224 */ /* 0x080fe200078e0212 */
[----:B------:R-:W-:Y:S01]  /*7330*/  SHF.R.S32.HI R6, RZ, 0x18, R57 ;  /* 0x00000018ff067819 */ /* 0x000fe20000011439 */
[----:B------:R-:W-:Y:S02]  /*7340*/  IMAD.MOV.U32 R4, RZ, RZ, R59 ;  /* 0x000000ffff047224 */ /* 0x000fe400078e003b */
[-C--:B------:R-:W-:Y:S02]  /*7350*/  IMAD R19, R43, R40.reuse, R19 ;  /* 0x000000282b137224 */ /* 0x080fe400078e0213 */
[----:B------:R-:W-:Y:S01]  /*7360*/  IMAD R0, R4, R40, R0 ;  /* 0x0000002804007224 */ /* 0x000fe200078e0200 */
[----:B------:R-:W-:Y:S01]  /*7370*/  MOV R4, R56 ;  /* 0x0000003800047202 */ /* 0x000fe20000000f00 */
[----:B------:R-:W-:Y:S01]  /*7380*/  IMAD R23, R38, R23, RZ ;  /* 0x0000001726177224 */ /* 0x000fe200078e02ff */
[----:B------:R-:W-:Y:S01]  /*7390*/  I2IP.S8.S32.SAT R18, R19, R18, RZ ;  /* 0x0000001213127239 */ /* 0x000fe200000014ff */
[-C--:B------:R-:W-:Y:S01]  /*73a0*/  IMAD R2, R5, R40.reuse, R2 ;  /* 0x0000002805027224 */ /* 0x080fe200078e0202 */
[----:B------:R-:W-:Y:S01]  /*73b0*/  SHF.R.S32.HI R5, RZ, 0x18, R55 ;  /* 0x00000018ff057819 */ /* 0x000fe20000011437 */
[----:B------:R-:W-:Y:S01]  /*73c0*/  IMAD R3, R6, R40, R3 ;  /* 0x0000002806037224 */ /* 0x000fe200078e0203 */
[----:B------:R-:W-:Y:S01]  /*73d0*/  I2IP.S8.S32.SAT R63, R17, R16, R18 ;  /* 0x00000010113f7239 */ /* 0x000fe20000001412 */
[-C--:B------:R-:W-:Y:S01]  /*73e0*/  IMAD R23, R44, R40.reuse, R23 ;  /* 0x000000282c177224 */ /* 0x080fe200078e0217 */
[----:B------:R-:W-:Y:S01]  /*73f0*/  SHF.R.S32.HI R6, RZ, 0x18, R54 ;  /* 0x00000018ff067819 */ /* 0x000fe20000011436 */
[-C--:B------:R-:W-:Y:S01]  /*7400*/  IMAD R20, R4, R40.reuse, R20 ;  /* 0x0000002804147224 */ /* 0x080fe200078e0214 */
[----:B------:R-:W-:Y:S01]  /*7410*/  MOV R4, R53 ;  /* 0x0000003500047202 */ /* 0x000fe20000000f00 */
[----:B------:R1:W-:Y:S01]  /*7420*/  STS.128 [R69+UR44+0x3200], R60 ;  /* 0x0032003c45007988 */ /* 0x0003e20008000c2c */
[----:B------:R-:W-:Y:S01]  /*7430*/  IMAD R27, R38, R27, RZ ;  /* 0x0000001b261b7224 */ /* 0x000fe200078e02ff */
[----:B------:R-:W-:Y:S01]  /*7440*/  I2IP.S8.S32.SAT R3, R23, R3, RZ ;  /* 0x0000000317037239 */ /* 0x000fe200000014ff */
[-C--:B------:R-:W-:Y:S01]  /*7450*/  IMAD R21, R5, R40.reuse, R21 ;  /* 0x0000002805157224 */ /* 0x080fe200078e0215 */
[----:B------:R-:W-:Y:S01]  /*7460*/  SHF.R.S32.HI R5, RZ, 0x18, R52 ;  /* 0x00000018ff057819 */ /* 0x000fe20000011434 */
[-C--:B------:R-:W-:Y:S01]  /*7470*/  IMAD R22, R6, R40.reuse, R22 ;  /* 0x0000002806167224 */ /* 0x080fe200078e0216 */
[----:B------:R-:W-:Y:S01]  /*7480*/  SHF.R.S32.HI R6, RZ, 0x18, R49 ;  /* 0x00000018ff067819 */ /* 0x000fe20000011431 */
[-C--:B------:R-:W-:Y:S02]  /*7490*/  IMAD R27, R45, R40.reuse, R27 ;  /* 0x000000282d1b7224 */ /* 0x080fe400078e021b */
[-C--:B------:R-:W-:Y:S01]  /*74a0*/  IMAD R24, R4, R40.reuse, R24 ;  /* 0x0000002804187224 */ /* 0x080fe200078e0218 */
[----:B------:R-:W-:Y:S01]  /*74b0*/  SHF.R.S32.HI R4, RZ, 0x18, R51 ;  /* 0x00000018ff047819 */ /* 0x000fe20000011433 */
[----:B------:R-:W-:Y:S01]  /*74c0*/  IMAD R25, R5, R40, R25 ;  /* 0x0000002805197224 */ /* 0x000fe200078e0219 */
[----:B------:R-:W-:Y:S01]  /*74d0*/  MOV R5, R50 ;  /* 0x0000003200057202 */ /* 0x000fe20000000f00 */
[----:B------:R-:W-:Y:S02]  /*74e0*/  IMAD R31, R38, R31, RZ ;  /* 0x0000001f261f7224 */ /* 0x000fe400078e02ff */
[----:B------:R-:W-:Y:S01]  /*74f0*/  IMAD R26, R4, R40, R26 ;  /* 0x00000028041a7224 */ /* 0x000fe200078e021a */
[----:B------:R-:W-:Y:S01]  /*7500*/  I2IP.S8.S32.SAT R4, R2, R0, R3 ;  /* 0x0000000002047239 */ /* 0x000fe20000001403 */
[-C--:B------:R-:W-:Y:S02]  /*7510*/  IMAD R31, R46, R40.reuse, R31 ;  /* 0x000000282e1f7224 */ /* 0x080fe400078e021f */
[----:B------:R-:W-:Y:S01]  /*7520*/  IMAD R28, R5, R40, R28 ;  /* 0x00000028051c7224 */ /* 0x000fe200078e021c */
[----:B------:R-:W-:Y:S01]  /*7530*/  I2IP.S8.S32.SAT R5, R27, R22, RZ ;  /* 0x000000161b057239 */ /* 0x000fe200000014ff */
[----:B------:R-:W-:Y:S01]  /*7540*/  IMAD R29, R6, R40, R29 ;  /* 0x00000028061d7224 */ /* 0x000fe200078e021d */
[----:B------:R-:W-:Y:S01]  /*7550*/  I2IP.S8.S32.SAT R6, R31, R26, RZ ;  /* 0x0000001a1f067239 */ /* 0x000fe200000014ff */
[----:B------:R-:W-:Y:S01]  /*7560*/  IMAD R35, R38, R35, RZ ;  /* 0x0000002326237224 */ /* 0x000fe200078e02ff */
[----:B------:R-:W-:Y:S01]  /*7570*/  I2IP.S8.S32.SAT R5, R21, R20, R5 ;  /* 0x0000001415057239 */ /* 0x000fe20000001405 */
[----:B------:R-:W-:Y:S01]  /*7580*/  IMAD R30, R7, R40, R30 ;  /* 0x00000028071e7224 */ /* 0x000fe200078e021e */
[----:B------:R-:W-:Y:S01]  /*7590*/  I2IP.S8.S32.SAT R6, R25, R24, R6 ;  /* 0x0000001819067239 */ /* 0x000fe20000001406 */
[----:B------:R-:W-:Y:S05]  /*75a0*/  IMAD R35, R47, R40, R35 ;  /* 0x000000282f237224 */ /* 0x000fea00078e0223 */
[----:B------:R-:W-:Y:S04]  /*75b0*/  I2IP.S8.S32.SAT R7, R35, R30, RZ ;  /* 0x0000001e23077239 */ /* 0x000fe800000014ff */
[----:B------:R-:W-:Y:S05]  /*75c0*/  I2IP.S8.S32.SAT R7, R29, R28, R7 ;  /* 0x0000001c1d077239 */ /* 0x000fea0000001407 */
        /* <DEDUP_REMOVED lines=10> */
[----:B------:R-:W-:Y:S02]  /*7670*/  UIADD3 UR9, UPT, UPT, UR49, 0x40, URZ ;  /* 0x0000004031097890 */ /* 0x000fe4000fffe0ff */
[----:B------:R-:W-:Y:S01]  /*7680*/  UIADD3 UR8, UPT, UPT, UR44, 0x3200, URZ ;  /* 0x000032002c087890 */ /* 0x000fe2000fffe0ff */
[----:B------:R-:W-:Y:S01]  /*7690*/  UMOV UR10, UR50 ;  /* 0x00000032000a7c82 */ /* 0x000fe20008000000 */
[----:B------:R-:W-:Y:S01]  /*76a0*/  UMOV UR11, UR36 ;  /* 0x00000024000b7c82 */ /* 0x000fe20008000000 */
[----:B--2---:R-:W-:Y:S04]  /*76b0*/  UIADD3 UR4, UP0, UPT, UR6, 0x680, URZ ;  /* 0x0000068006047890 */ /* 0x004fe8000ff1e0ff */
[----:B------:R-:W-:Y:S09]  /*76c0*/  UIADD3.X UR5, UPT, UPT, URZ, UR7, URZ, UP0, !UPT ;  /* 0x00000007ff057290 */ /* 0x000ff200087fe4ff */
[----:B------:R2:W-:Y:S01]  /*76d0*/  UTMASTG.3D [UR8], [UR4] ;  /* 0x00000008040073b5 */ /* 0x0005e20008010000 */
[----:B------:R0:W-:Y:S01]  /*76e0*/  UTMACMDFLUSH ;  /* 0x00000000000079b7 */ /* 0x0001e20000000000 */
[----:B--2---:R-:W-:Y:S04]  /*76f0*/  DEPBAR.LE SB0, 0x1 ;  /* 0x000080400000791a */ /* 0x004fe80000000000 */
.L_x_109:
[----:B------:R-:W-:Y:S05]  /*7700*/  BSYNC.RECONVERGENT B0 ;  /* 0x0000000000007941 */ /* 0x000fea0003800200 */
.L_x_108:
[----:B------:R-:W-:Y:S01]  /*7710*/  R2UR UR4, R76 ;  /* 0x000000004c0472ca */ /* 0x000fe200000e0000 */
[----:B------:R-:W-:Y:S01]  /*7720*/  BAR.SYNC.DEFER_BLOCKING 0x1, 0x80 ;  /* 0x0042000000007b1d */ /* 0x000fe20000010000 */
[----:B------:R-:W-:Y:S01]  /*7730*/  ISETP.NE.AND P0, PT, R78, 0x2, PT ;  /* 0x000000024e00780c */ /* 0x000fe20003f05270 */
[----:B------:R-:W-:Y:S01]  /*7740*/  UISETP.NE.AND UP0, UPT, UR46, URZ, UPT ;  /* 0x000000ff2e00728c */ /* 0x000fe2000bf05270 */
[----:B------:R-:W-:Y:S01]  /*7750*/  ISETP.NE.AND P1, PT, R36, 0x4, PT ;  /* 0x000000042400780c */ /* 0x000fe20003f25270 */
[----:B------:R-:W-:Y:S01]  /*7760*/  UIADD3 UR16, UPT, UPT, UR38, UR63, URZ ;  /* 0x0000003f26107290 */ /* 0x000fe2000fffe0ff */
[----:B------:R-:W-:Y:S02]  /*7770*/  SEL R2, RZ, 0x1, P0 ;  /* 0x00000001ff027807 */ /* 0x000fe40000000000 */
[----:B------:R-:W-:Y:S02]  /*7780*/  SEL R0, RZ, 0x1, P1 ;  /* 0x00000001ff007807 */ /* 0x000fe40000800000 */
[----:B------:R-:W-:Y:S02]  /*7790*/  LOP3.LUT R82, R82, R2, RZ, 0x3c, !PT ;  /* 0x0000000252527212 */ /* 0x000fe400078e3cff */
[----:B------:R-:W-:Y:S01]  /*77a0*/  LOP3.LUT R83, R83, R0, RZ, 0x3c, !PT ;  /* 0x0000000053537212 */ /* 0x000fe200078e3cff */
[----:B------:R-:W-:Y:S01]  /*77b0*/  UIADD3 UR20, UPT, UPT, UR37, UR4, URZ ;  /* 0x0000000425147290 */ /* 0x000fe2000fffe0ff */
[----:B------:R-:W-:Y:S02]  /*77c0*/  SEL R78, R78, RZ, P0 ;  /* 0x000000ff4e4e7207 */ /* 0x000fe40000000000 */
[----:B------:R-:W-:Y:S01]  /*77d0*/  SEL R36, R36, RZ, P1 ;  /* 0x000000ff24247207 */ /* 0x000fe20000800000 */
[----:B------:R-:W-:Y:S01]  /*77e0*/  UMOV UR36, UR59 ;  /* 0x0000003b00247c82 */ /* 0x000fe20008000000 */
[----:B------:R-:W-:Y:S07]  /*77f0*/  BRA.U UP0, `(.L_x_110) ;  /* 0xffffffd500787547 */ /* 0x000fee000b83ffff */
[----:B------:R-:W-:Y:S05]  /*7800*/  EXIT ;  /* 0x000000000000794d */ /* 0x000fea0003800000 */
.L_x_24:
[----:B--2---:R2:W3:Y:S02]  /*7810*/  SYNCS.PHASECHK.TRANS64.TRYWAIT P0, [R0+URZ+0xd0], R2 ;  /* 0x0000d002000075a7 */ /* 0x0044e400080011ff */
[----:B---3--:R-:W-:Y:S05]  /*7820*/  @!P0 NANOSLEEP.SYNCS 0x989680 ;  /* 0x009896800000895d */ /* 0x008fea0003900000 */
[----:B------:R-:W3:Y:S02]  /*7830*/  @!P0 SYNCS.PHASECHK.TRANS64 P0, [R0+URZ+0xd0], R2 ;  /* 0x0000d002000085a7 */ /* 0x000ee400080010ff */
[----:B---3--:R-:W-:Y:S05]  /*7840*/  @!P0 BRA `(.L_x_24) ;  /* 0xfffffffc00f08947 */ /* 0x008fea000383ffff */
[----:B------:R-:W-:Y:S05]  /*7850*/  BRA `(.L_x_111) ;  /* 0xffffffa0004c7947 */ /* 0x000fea000383ffff */
.L_x_27:
[----:B-1----:R-:W-:-:S07]  /*7860*/  MOV R0, UR33 ;  /* 0x0000002100007c02 */ /* 0x002fce0008000f00 */
.L_x_112:
[----:B-1----:R1:W2:Y:S02]  /*7870*/  SYNCS.PHASECHK.TRANS64.TRYWAIT P0, [R0+URZ+0x18], R3 ;  /* 0x00001803000075a7 */ /* 0x0022a400080011ff */
[----:B--2---:R-:W-:Y:S05]  /*7880*/  @!P0 NANOSLEEP.SYNCS 0x989680 ;  /* 0x009896800000895d */ /* 0x004fea0003900000 */
[----:B------:R-:W2:Y:S02]  /*7890*/  @!P0 SYNCS.PHASECHK.TRANS64 P0, [R0+URZ+0x18], R3 ;  /* 0x00001803000085a7 */ /* 0x000ea400080010ff */
[----:B--2---:R-:W-:Y:S05]  /*78a0*/  @!P0 BRA `(.L_x_112) ;  /* 0xfffffffc00f08947 */ /* 0x004fea000383ffff */
[----:B------:R-:W-:Y:S05]  /*78b0*/  BRA `(.L_x_26) ;  /* 0xffffffa000987947 */ /* 0x000fea000383ffff */
.L_x_34:
[----:B-1----:R-:W-:-:S07]  /*78c0*/  MOV R0, UR17 ;  /* 0x0000001100007c02 */ /* 0x002fce0008000f00 */
.L_x_113:
[----:B-1----:R1:W2:Y:S02]  /*78d0*/  SYNCS.PHASECHK.TRANS64.TRYWAIT P0, [R0+URZ+0x18], R3 ;  /* 0x00001803000075a7 */ /* 0x0022a400080011ff */
[----:B--2---:R-:W-:Y:S05]  /*78e0*/  @!P0 NANOSLEEP.SYNCS 0x989680 ;  /* 0x009896800000895d */ /* 0x004fea0003900000 */
[----:B------:R-:W2:Y:S02]  /*78f0*/  @!P0 SYNCS.PHASECHK.TRANS64 P0, [R0+URZ+0x18], R3 ;  /* 0x00001803000085a7 */ /* 0x000ea400080010ff */
[----:B--2---:R-:W-:Y:S05]  /*7900*/  @!P0 BRA `(.L_x_113) ;  /* 0xfffffffc00f08947 */ /* 0x004fea000383ffff */
[----:B------:R-:W-:Y:S05]  /*7910*/  BRA `(.L_x_33) ;  /* 0xffffffa400587947 */ /* 0x000fea000383ffff */
.L_x_39:
[----:B-1----:R1:W2:Y:S02]  /*7920*/  SYNCS.PHASECHK.TRANS64.TRYWAIT P0, [R3+URZ+0x60], R0 ;  /* 0x00006000030075a7 */ /* 0x0022a400080011ff */
[----:B--2---:R-:W-:Y:S05]  /*7930*/  @!P0 NANOSLEEP.SYNCS 0x989680 ;  /* 0x009896800000895d */ /* 0x004fea0003900000 */
[----:B------:R-:W2:Y:S02]  /*7940*/  @!P0 SYNCS.PHASECHK.TRANS64 P0, [R3+URZ+0x60], R0 ;  /* 0x00006000030085a7 */ /* 0x000ea400080010ff */
[----:B--2---:R-:W-:Y:S05]  /*7950*/  @!P0 BRA `(.L_x_39) ;  /* 0xfffffffc00f08947 */ /* 0x004fea000383ffff */
[----:B------:R-:W-:Y:S05]  /*7960*/  BRA `(.L_x_114) ;  /* 0xffffffa800007947 */ /* 0x000fea000383ffff */
.L_x_43:
[----:B------:R-:W-:-:S07]  /*7970*/  MOV R0, UR4 ;  /* 0x0000000400007c02 */ /* 0x000fce0008000f00 */
.L_x_115:
[----:B-1----:R1:W2:Y:S02]  /*7980*/  SYNCS.PHASECHK.TRANS64.TRYWAIT P0, [R0+URZ], R2 ;  /* 0x00000002000075a7 */ /* 0x0022a400080011ff */
[----:B--2---:R-:W-:Y:S05]  /*7990*/  @!P0 NANOSLEEP.SYNCS 0x989680 ;  /* 0x009896800000895d */ /* 0x004fea0003900000 */
[----:B------:R-:W2:Y:S02]  /*79a0*/  @!P0 SYNCS.PHASECHK.TRANS64 P0, [R0+URZ], R2 ;  /* 0x00000002000085a7 */ /* 0x000ea400080010ff */
[----:B--2---:R-:W-:Y:S05]  /*79b0*/  @!P0 BRA `(.L_x_115) ;  /* 0xfffffffc00f08947 */ /* 0x004fea000383ffff */
[----:B------:R-:W-:Y:S05]  /*79c0*/  BRA `(.L_x_116) ;  /* 0xffffffac00a87947 */ /* 0x000fea000383ffff */
.L_x_44:
[----:B------:R-:W-:-:S07]  /*79d0*/  MOV R0, UR5 ;  /* 0x0000000500007c02 */ /* 0x000fce0008000f00 */
.L_x_117:
[----:B-1----:R1:W2:Y:S02]  /*79e0*/  SYNCS.PHASECHK.TRANS64.TRYWAIT P0, [R0+URZ], R2 ;  /* 0x00000002000075a7 */ /* 0x0022a400080011ff */
[----:B--2---:R-:W-:Y:S05]  /*79f0*/  @!P0 NANOSLEEP.SYNCS 0x989680 ;  /* 0x009896800000895d */ /* 0x004fea0003900000 */
[----:B------:R-:W2:Y:S02]  /*7a00*/  @!P0 SYNCS.PHASECHK.TRANS64 P0, [R0+URZ], R2 ;  /* 0x00000002000085a7 */ /* 0x000ea400080010ff */
[----:B--2---:R-:W-:Y:S05]  /*7a10*/  @!P0 BRA `(.L_x_117) ;  /* 0xfffffffc00f08947 */ /* 0x004fea000383ffff */
[----:B------:R-:W-:Y:S05]  /*7a20*/  BRA `(.L_x_118) ;  /* 0xffffffac00b47947 */ /* 0x000fea000383ffff */
.L_x_47:
[----:B--2---:R2:W3:Y:S02]  /*7a30*/  SYNCS.PHASECHK.TRANS64.TRYWAIT P0, [R2+URZ+0xc0], R4 ;  /* 0x0000c004020075a7 */ /* 0x0044e400080011ff */
[----:B---3--:R-:W-:Y:S05]  /*7a40*/  @!P0 NANOSLEEP.SYNCS 0x989680 ;  /* 0x009896800000895d */ /* 0x008fea0003900000 */
[----:B------:R-:W3:Y:S02]  /*7a50*/  @!P0 SYNCS.PHASECHK.TRANS64 P0, [R2+URZ+0xc0], R4 ;  /* 0x0000c004020085a7 */ /* 0x000ee400080010ff */
[----:B---3--:R-:W-:Y:S05]  /*7a60*/  @!P0 BRA `(.L_x_47) ;  /* 0xfffffffc00f08947 */ /* 0x008fea000383ffff */
[----:B------:R-:W-:Y:S05]  /*7a70*/  BRA `(.L_x_119) ;  /* 0xffffffb000107947 */ /* 0x000fea000383ffff */
.L_x_48:
[----:B------:R-:W-:-:S07]  /*7a80*/  MOV R2, UR4 ;  /* 0x0000000400027c02 */ /* 0x000fce0008000f00 */
.L_x_120:
[----:B--2---:R2:W3:Y:S02]  /*7a90*/  SYNCS.PHASECHK.TRANS64.TRYWAIT P0, [R2+URZ+0x70], R5 ;  /* 0x00007005020075a7 */ /* 0x0044e400080011ff */
[----:B---3--:R-:W-:Y:S05]  /*7aa0*/  @!P0 NANOSLEEP.SYNCS 0x989680 ;  /* 0x009896800000895d */ /* 0x008fea0003900000 */
[----:B------:R-:W3:Y:S02]  /*7ab0*/  @!P0 SYNCS.PHASECHK.TRANS64 P0, [R2+URZ+0x70], R5 ;  /* 0x00007005020085a7 */ /* 0x000ee400080010ff */
[----:B---3--:R-:W-:Y:S05]  /*7ac0*/  @!P0 BRA `(.L_x_120) ;  /* 0xfffffffc00f08947 */ /* 0x008fea000383ffff */
[----:B------:R-:W-:Y:S05]  /*7ad0*/  BRA `(.L_x_121) ;  /* 0xffffffb000207947 */ /* 0x000fea000383ffff */
.L_x_49:
[----:B--2---:R2:W3:Y:S02]  /*7ae0*/  SYNCS.PHASECHK.TRANS64.TRYWAIT P1, [R2+URZ+0x60], R4 ;  /* 0x00006004020075a7 */ /* 0x0044e400080211ff */
[----:B---3--:R-:W-:Y:S05]  /*7af0*/  @!P1 NANOSLEEP.SYNCS 0x989680 ;  /* 0x009896800000995d */ /* 0x008fea0003900000 */
[----:B------:R-:W3:Y:S02]  /*7b00*/  @!P1 SYNCS.PHASECHK.TRANS64 P1, [R2+URZ+0x60], R4 ;  /* 0x00006004020095a7 */ /* 0x000ee400080210ff */
[----:B---3--:R-:W-:Y:S05]  /*7b10*/  @!P1 BRA `(.L_x_49) ;  /* 0xfffffffc00f09947 */ /* 0x008fea000383ffff */
[----:B------:R-:W-:Y:S05]  /*7b20*/  BRA `(.L_x_122) ;  /* 0xffffffb000507947 */ /* 0x000fea000383ffff */
.L_x_52:
[----:B------:R-:W-:-:S07]  /*7b30*/  MOV R0, UR4 ;  /* 0x0000000400007c02 */ /* 0x000fce0008000f00 */
.L_x_123:
[----:B--2---:R2:W3:Y:S02]  /*7b40*/  SYNCS.PHASECHK.TRANS64.TRYWAIT P0, [R0+URZ+0x70], R2 ;  /* 0x00007002000075a7 */ /* 0x0044e400080011ff */
[----:B---3--:R-:W-:Y:S05]  /*7b50*/  @!P0 NANOSLEEP.SYNCS 0x989680 ;  /* 0x009896800000895d */ /* 0x008fea0003900000 */
[----:B------:R-:W3:Y:S02]  /*7b60*/  @!P0 SYNCS.PHASECHK.TRANS64 P0, [R0+URZ+0x70], R2 ;  /* 0x00007002000085a7 */ /* 0x000ee400080010ff */
[----:B---3--:R-:W-:Y:S05]  /*7b70*/  @!P0 BRA `(.L_x_123) ;  /* 0xfffffffc00f08947 */ /* 0x008fea000383ffff */
[----:B------:R-:W-:Y:S05]  /*7b80*/  BRA `(.L_x_51) ;  /* 0xffffffb000a47947 */ /* 0x000fea000383ffff */
.L_x_59:
[----:B-1----:R1:W2:Y:S02]  /*7b90*/  SYNCS.PHASECHK.TRANS64.TRYWAIT P1, [R0+URZ+0x60], R2 ;  /* 0x00006002000075a7 */ /* 0x0022a400080211ff */
[----:B--2---:R-:W-:Y:S05]  /*7ba0*/  @!P1 NANOSLEEP.SYNCS 0x989680 ;  /* 0x009896800000995d */ /* 0x004fea0003900000 */
[----:B------:R-:W2:Y:S02]  /*7bb0*/  @!P1 SYNCS.PHASECHK.TRANS64 P1, [R0+URZ+0x60], R2 ;  /* 0x00006002000095a7 */ /* 0x000ea400080210ff */
[----:B--2---:R-:W-:Y:S05]  /*7bc0*/  @!P1 BRA `(.L_x_59) ;  /* 0xfffffffc00f09947 */ /* 0x004fea000383ffff */
[----:B------:R-:W-:Y:S05]  /*7bd0*/  BRA `(.L_x_124) ;  /* 0xffffffb800007947 */ /* 0x000fea000383ffff */
.L_x_60:
[----:B------:R-:W-:-:S07]  /*7be0*/  MOV R2, UR19 ;  /* 0x0000001300027c02 */ /* 0x000fce0008000f00 */
.L_x_125:
[----:B-1----:R1:W2:Y:S02]  /*7bf0*/  SYNCS.PHASECHK.TRANS64.TRYWAIT P0, [R2+URZ+0xa0], R0 ;  /* 0x0000a000020075a7 */ /* 0x0022a400080011ff */
[----:B--2---:R-:W-:Y:S05]  /*7c00*/  @!P0 NANOSLEEP.SYNCS 0x989680 ;  /* 0x009896800000895d */ /* 0x004fea0003900000 */
[----:B------:R-:W2:Y:S02]  /*7c10*/  @!P0 SYNCS.PHASECHK.TRANS64 P0, [R2+URZ+0xa0], R0 ;  /* 0x0000a000020085a7 */ /* 0x000ea400080010ff */
[----:B--2---:R-:W-:Y:S05]  /*7c20*/  @!P0 BRA `(.L_x_125) ;  /* 0xfffffffc00f08947 */ /* 0x004fea000383ffff */
[----:B------:R-:W-:Y:S05]  /*7c30*/  BRA `(.L_x_126) ;  /* 0xffffffb800347947 */ /* 0x000fea000383ffff */
.L_x_63:
[----:B------:R-:W-:Y:S07]  /*7c40*/  MOV R0, UR6 ;  /* 0x0000000600007c02 */ /* 0x000fee0008000f00 */
.L_x_127:
[----:B-1----:R1:W2:Y:S02]  /*7c50*/  SYNCS.PHASECHK.TRANS64.TRYWAIT P0, [R0+URZ], R2 ;  /* 0x00000002000075a7 */ /* 0x0022a400080011ff */
[----:B--2---:R-:W-:Y:S05]  /*7c60*/  @!P0 NANOSLEEP.SYNCS 0x989680 ;  /* 0x009896800000895d */ /* 0x004fea0003900000 */
[----:B------:R-:W2:Y:S02]  /*7c70*/  @!P0 SYNCS.PHASECHK.TRANS64 P0, [R0+URZ], R2 ;  /* 0x00000002000085a7 */ /* 0x000ea400080010ff */
[----:B--2---:R-:W-:Y:S05]  /*7c80*/  @!P0 BRA `(.L_x_127) ;  /* 0xfffffffc00f08947 */ /* 0x004fea000383ffff */
[----:B------:R-:W-:Y:S05]  /*7c90*/  BRA `(.L_x_62) ;  /* 0xffffffb8006c7947 */ /* 0x000fea000383ffff */
.L_x_66:
[----:B------:R-:W-:-:S07]  /*7ca0*/  MOV R0, UR4 ;  /* 0x0000000400007c02 */ /* 0x000fce0008000f00 */
.L_x_128:
[----:B--2---:R2:W4:Y:S02]  /*7cb0*/  SYNCS.PHASECHK.TRANS64.TRYWAIT P0, [R0+URZ], R2 ;  /* 0x00000002000075a7 */ /* 0x00452400080011ff */
[----:B----4-:R-:W-:Y:S05]  /*7cc0*/  @!P0 NANOSLEEP.SYNCS 0x989680 ;  /* 0x009896800000895d */ /* 0x010fea0003900000 */
[----:B------:R-:W4:Y:S02]  /*7cd0*/  @!P0 SYNCS.PHASECHK.TRANS64 P0, [R0+URZ], R2 ;  /* 0x00000002000085a7 */ /* 0x000f2400080010ff */
[----:B----4-:R-:W-:Y:S05]  /*7ce0*/  @!P0 BRA `(.L_x_128) ;  /* 0xfffffffc00f08947 */ /* 0x010fea000383ffff */
[----:B------:R-:W-:Y:S05]  /*7cf0*/  BRA `(.L_x_129) ;  /* 0xffffffbc000c7947 */ /* 0x000fea000383ffff */
.L_x_67:
[----:B------:R-:W-:-:S07]  /*7d00*/  MOV R0, UR5 ;  /* 0x0000000500007c02 */ /* 0x000fce0008000f00 */
.L_x_130:
[----:B-1----:R1:W2:Y:S02]  /*7d10*/  SYNCS.PHASECHK.TRANS64.TRYWAIT P0, [R0+URZ], R3 ;  /* 0x00000003000075a7 */ /* 0x0022a400080011ff */
[----:B--2---:R-:W-:Y:S05]  /*7d20*/  @!P0 NANOSLEEP.SYNCS 0x989680 ;  /* 0x009896800000895d */ /* 0x004fea0003900000 */
[----:B------:R-:W2:Y:S02]  /*7d30*/  @!P0 SYNCS.PHASECHK.TRANS64 P0, [R0+URZ], R3 ;  /* 0x00000003000085a7 */ /* 0x000ea400080010ff */
[----:B--2---:R-:W-:Y:S05]  /*7d40*/  @!P0 BRA `(.L_x_130) ;  /* 0xfffffffc00f08947 */ /* 0x004fea000383ffff */
[----:B------:R-:W-:Y:S05]  /*7d50*/  BRA `(.L_x_131) ;  /* 0xffffffbc00187947 */ /* 0x000fea000383ffff */
.L_x_68:
[----:B------:R-:W-:-:S07]  /*7d60*/  MOV R0, UR5 ;  /* 0x0000000500007c02 */ /* 0x000fce0008000f00 */
.L_x_132:
[----:B-1----:R1:W2:Y:S02]  /*7d70*/  SYNCS.PHASECHK.TRANS64.TRYWAIT P0, [R0+URZ], R3 ;  /* 0x00000003000075a7 */ /* 0x0022a400080011ff */
[----:B--2---:R-:W-:Y:S05]  /*7d80*/  @!P0 NANOSLEEP.SYNCS 0x989680 ;  /* 0x009896800000895d */ /* 0x004fea0003900000 */
[----:B------:R-:W2:Y:S02]  /*7d90*/  @!P0 SYNCS.PHASECHK.TRANS64 P0, [R0+URZ], R3 ;  /* 0x00000003000085a7 */ /* 0x000ea400080010ff */
[----:B--2---:R-:W-:Y:S05]  /*7da0*/  @!P0 BRA `(.L_x_132) ;  /* 0xfffffffc00f08947 */ /* 0x004fea000383ffff */
[----:B------:R-:W-:Y:S05]  /*7db0*/  BRA `(.L_x_133) ;  /* 0xffffffbc00247947 */ /* 0x000fea000383ffff */
.L_x_69:
[----:B-1----:R-:W-:-:S07]  /*7dc0*/  MOV R0, UR4 ;  /* 0x0000000400007c02 */ /* 0x002fce0008000f00 */
.L_x_134:
[----:B-1----:R1:W2:Y:S02]  /*7dd0*/  SYNCS.PHASECHK.TRANS64.TRYWAIT P0, [R0+URZ], R2 ;  /* 0x00000002000075a7 */ /* 0x0022a400080011ff */
[----:B--2---:R-:W-:Y:S05]  /*7de0*/  @!P0 NANOSLEEP.SYNCS 0x989680 ;  /* 0x009896800000895d */ /* 0x004fea0003900000 */
[----:B------:R-:W2:Y:S02]  /*7df0*/  @!P0 SYNCS.PHASECHK.TRANS64 P0, [R0+URZ], R2 ;  /* 0x00000002000085a7 */ /* 0x000ea400080010ff */
[----:B--2---:R-:W-:Y:S05]  /*7e00*/  @!P0 BRA `(.L_x_134) ;  /* 0xfffffffc00f08947 */ /* 0x004fea000383ffff */
[----:B------:R-:W-:Y:S05]  /*7e10*/  BRA `(.L_x_135) ;  /* 0xffffffbc00307947 */ /* 0x000fea000383ffff */
.L_x_74:
[----:B---3--:R3:W4:Y:S02]  /*7e20*/  SYNCS.PHASECHK.TRANS64.TRYWAIT P0, [R12+URZ+0x60], R0 ;  /* 0x000060000c0075a7 */ /* 0x00872400080011ff */
[----:B----4-:R-:W-:Y:S05]  /*7e30*/  @!P0 NANOSLEEP.SYNCS 0x989680 ;  /* 0x009896800000895d */ /* 0x010fea0003900000 */
[----:B------:R-:W4:Y:S02]  /*7e40*/  @!P0 SYNCS.PHASECHK.TRANS64 P0, [R12+URZ+0x60], R0 ;  /* 0x000060000c0085a7 */ /* 0x000f2400080010ff */
[----:B----4-:R-:W-:Y:S05]  /*7e50*/  @!P0 BRA `(.L_x_74) ;  /* 0xfffffffc00f08947 */ /* 0x010fea000383ffff */
[----:B------:R-:W-:Y:S05]  /*7e60*/  BRA `(.L_x_136) ;  /* 0xffffffc000487947 */ /* 0x000fea000383ffff */
.L_x_77:
[----:B-1----:R-:W-:Y:S07]  /*7e70*/  MOV R0, UR21 ;  /* 0x0000001500007c02 */ /* 0x002fee0008000f00 */
.L_x_137:
[----:B-1----:R1:W3:Y:S02]  /*7e80*/  SYNCS.PHASECHK.TRANS64.TRYWAIT P2, [R0+URZ+0x58], R6 ;  /* 0x00005806000075a7 */ /* 0x0022e400080411ff */
[----:B---3--:R-:W-:Y:S05]  /*7e90*/  @!P2 NANOSLEEP.SYNCS 0x989680 ;  /* 0x009896800000a95d */ /* 0x008fea0003900000 */
[----:B------:R-:W3:Y:S02]  /*7ea0*/  @!P2 SYNCS.PHASECHK.TRANS64 P2, [R0+URZ+0x58], R6 ;  /* 0x000058060000a5a7 */ /* 0x000ee400080410ff */
[----:B---3--:R-:W-:Y:S05]  /*7eb0*/  @!P2 BRA `(.L_x_137) ;  /* 0xfffffffc00f0a947 */ /* 0x008fea000383ffff */
[----:B------:R-:W-:Y:S05]  /*7ec0*/  BRA `(.L_x_76) ;  /* 0xffffffc400b07947 */ /* 0x000fea000383ffff */
.L_x_80:
[----:B------:R-:W-:Y:S07]  /*7ed0*/  MOV R0, UR21 ;  /* 0x0000001500007c02 */ /* 0x000fee0008000f00 */
.L_x_138:
[----:B-1----:R1:W3:Y:S02]  /*7ee0*/  SYNCS.PHASECHK.TRANS64.TRYWAIT P0, [R0+URZ+0x40], R9 ;  /* 0x00004009000075a7 */ /* 0x0022e400080011ff */
[----:B---3--:R-:W-:Y:S05]  /*7ef0*/  @!P0 NANOSLEEP.SYNCS 0x989680 ;  /* 0x009896800000895d */ /* 0x008fea0003900000 */
[----:B------:R-:W3:Y:S02]  /*7f00*/  @!P0 SYNCS.PHASECHK.TRANS64 P0, [R0+URZ+0x40], R9 ;  /* 0x00004009000085a7 */ /* 0x000ee400080010ff */
[----:B---3--:R-:W-:Y:S05]  /*7f10*/  @!P0 BRA `(.L_x_138) ;  /* 0xfffffffc00f08947 */ /* 0x008fea000383ffff */
[----:B------:R-:W-:Y:S05]  /*7f20*/  BRA `(.L_x_139) ;  /* 0xffffffc8000c7947 */ /* 0x000fea000383ffff */
.L_x_81:
[----:B------:R-:W-:Y:S07]  /*7f30*/  MOV R0, UR21 ;  /* 0x0000001500007c02 */ /* 0x000fee0008000f00 */
.L_x_140:
[----:B-1----:R1:W3:Y:S02]  /*7f40*/  SYNCS.PHASECHK.TRANS64.TRYWAIT P0, [R0+URZ+0x48], R9 ;  /* 0x00004809000075a7 */ /* 0x0022e400080011ff */
[----:B---3--:R-:W-:Y:S05]  /*7f50*/  @!P0 NANOSLEEP.SYNCS 0x989680 ;  /* 0x009896800000895d */ /* 0x008fea0003900000 */
[----:B------:R-:W3:Y:S02]  /*7f60*/  @!P0 SYNCS.PHASECHK.TRANS64 P0, [R0+URZ+0x48], R9 ;  /* 0x00004809000085a7 */ /* 0x000ee400080010ff */
[----:B---3--:R-:W-:Y:S05]  /*7f70*/  @!P0 BRA `(.L_x_140) ;  /* 0xfffffffc00f08947 */ /* 0x008fea000383ffff */
[----:B------:R-:W-:Y:S05]  /*7f80*/  BRA `(.L_x_141) ;  /* 0xffffffc800487947 */ /* 0x000fea000383ffff */
.L_x_83:
[----:B------:R-:W-:-:S07]  /*7f90*/  MOV R0, UR21 ;  /* 0x0000001500007c02 */ /* 0x000fce0008000f00 */
.L_x_142:
[----:B-1----:R1:W4:Y:S02]  /*7fa0*/  SYNCS.PHASECHK.TRANS64.TRYWAIT P0, [R0+URZ+0x40], R2 ;  /* 0x00004002000075a7 */ /* 0x00232400080011ff */
[----:B----4-:R-:W-:Y:S05]  /*7fb0*/  @!P0 NANOSLEEP.SYNCS 0x989680 ;  /* 0x009896800000895d */ /* 0x010fea0003900000 */
[----:B------:R-:W4:Y:S02]  /*7fc0*/  @!P0 SYNCS.PHASECHK.TRANS64 P0, [R0+URZ+0x40], R2 ;  /* 0x00004002000085a7 */ /* 0x000f2400080010ff */
[----:B----4-:R-:W-:Y:S05]  /*7fd0*/  @!P0 BRA `(.L_x_142) ;  /* 0xfffffffc00f08947 */ /* 0x010fea000383ffff */
[----:B------:R-:W-:Y:S05]  /*7fe0*/  BRA `(.L_x_143) ;  /* 0xffffffc800bc7947 */ /* 0x000fea000383ffff */
.L_x_85:
[----:B-1----:R1:W2:Y:S02]  /*7ff0*/  SYNCS.PHASECHK.TRANS64.TRYWAIT P0, [R3+URZ+0x60], R0 ;  /* 0x00006000030075a7 */ /* 0x0022a400080011ff */
[----:B--2---:R-:W-:Y:S05]  /*8000*/  @!P0 NANOSLEEP.SYNCS 0x989680 ;  /* 0x009896800000895d */ /* 0x004fea0003900000 */
[----:B------:R-:W2:Y:S02]  /*8010*/  @!P0 SYNCS.PHASECHK.TRANS64 P0, [R3+URZ+0x60], R0 ;  /* 0x00006000030085a7 */ /* 0x000ea400080010ff */
[----:B--2---:R-:W-:Y:S05]  /*8020*/  @!P0 BRA `(.L_x_85) ;  /* 0xfffffffc00f08947 */ /* 0x004fea000383ffff */
[----:B------:R-:W-:Y:S05]  /*8030*/  BRA `(.L_x_144) ;  /* 0xffffffcc007c7947 */ /* 0x000fea000383ffff */
.L_x_96:
[----:B-1----:R1:W2:Y:S02]  /*8040*/  SYNCS.PHASECHK.TRANS64.TRYWAIT P1, [R3+URZ+0x30], R0 ;  /* 0x00003000030075a7 */ /* 0x0022a400080211ff */
[----:B--2---:R-:W-:Y:S05]  /*8050*/  @!P1 NANOSLEEP.SYNCS 0x989680 ;  /* 0x009896800000995d */ /* 0x004fea0003900000 */
[----:B------:R-:W2:Y:S02]  /*8060*/  @!P1 SYNCS.PHASECHK.TRANS64 P1, [R3+URZ+0x30], R0 ;  /* 0x00003000030095a7 */ /* 0x000ea400080210ff */
[----:B--2---:R-:W-:Y:S05]  /*8070*/  @!P1 BRA `(.L_x_96) ;  /* 0xfffffffc00f09947 */ /* 0x004fea000383ffff */
[----:B------:R-:W-:Y:S05]  /*8080*/  BRA `(.L_x_95) ;  /* 0xffffffd800ec7947 */ /* 0x000fea000383ffff */
.L_x_98:
[----:B-1----:R1:W2:Y:S02]  /*8090*/  SYNCS.PHASECHK.TRANS64.TRYWAIT P0, [R43+URZ+0x80], R4 ;  /* 0x000080042b0075a7 */ /* 0x0022a400080011ff */
[----:B--2---:R-:W-:Y:S05]  /*80a0*/  @!P0 NANOSLEEP.SYNCS 0x989680 ;  /* 0x009896800000895d */ /* 0x004fea0003900000 */
[----:B------:R-:W2:Y:S02]  /*80b0*/  @!P0 SYNCS.PHASECHK.TRANS64 P0, [R43+URZ+0x80], R4 ;  /* 0x000080042b0085a7 */ /* 0x000ea400080010ff */
[----:B--2---:R-:W-:Y:S05]  /*80c0*/  @!P0 BRA `(.L_x_98) ;  /* 0xfffffffc00f08947 */ /* 0x004fea000383ffff */
[----:B------:R-:W-:Y:S05]  /*80d0*/  BRA `(.L_x_97) ;  /* 0xffffffdc00407947 */ /* 0x000fea000383ffff */
.L_x_106:
[----:B--2---:R2:W3:Y:S02]  /*80e0*/  SYNCS.PHASECHK.TRANS64.TRYWAIT P0, [R3+URZ+0x30], R0 ;  /* 0x00003000030075a7 */ /* 0x0044e400080011ff */
[----:B---3--:R-:W-:Y:S05]  /*80f0*/  @!P0 NANOSLEEP.SYNCS 0x989680 ;  /* 0x009896800000895d */ /* 0x008fea0003900000 */
[----:B------:R-:W3:Y:S02]  /*8100*/  @!P0 SYNCS.PHASECHK.TRANS64 P0, [R3+URZ+0x30], R0 ;  /* 0x00003000030085a7 */ /* 0x000ee400080010ff */
[----:B---3--:R-:W-:Y:S05]  /*8110*/  @!P0 BRA `(.L_x_106) ;  /* 0xfffffffc00f08947 */ /* 0x008fea000383ffff */
[----:B------:R-:W-:Y:S05]  /*8120*/  BRA `(.L_x_105) ;  /* 0xffffffe800347947 */ /* 0x000fea000383ffff */
        .weak           $__internal_0_$__cuda_sm10x_tcgen05_guardrail_trap_col_being_dealloced_not_returned_by_alloc
        .type           $__internal_0_$__cuda_sm10x_tcgen05_guardrail_trap_col_being_dealloced_not_returned_by_alloc,@function
        .size           $__internal_0_$__cuda_sm10x_tcgen05_guardrail_trap_col_being_dealloced_not_returned_by_alloc,($__internal_1_$__cuda_sm10x_tcgen05_guardrail_trap_phase_invalid_during_alloc - $__internal_0_$__cuda_sm10x_tcgen05_guardrail_trap_col_being_dealloced_not_returned_by_alloc)
$__internal_0_$__cuda_sm10x_tcgen05_guardrail_trap_col_being_dealloced_not_returned_by_alloc:
[----:B------:R-:W-:Y:S05]  /*8130*/  BPT.TRAP 0x1 ;  /* 0x000000040000795c */ /* 0x000fea0000300000 */
[----:B------:R-:W-:-:S04]  /*8140*/  HFMA2 R3, -RZ, RZ, 0, 0 ;  /* 0x00000000ff037431 */ /* 0x000fc800000001ff */
[----:B------:R-:W-:Y:S05]  /*8150*/  RET.REL.NODEC R2 `(_ZN7cutlass13device_kernelINS_4gemm6kernel13GemmUniversalIN4cute5tupleIJiiiiEEENS1_10collective13CollectiveMmaINS1_35MainloopSm100TmaUmmaWarpSpecializedILi3ELi2ELi4ENS5_IJNS4_1CILi2EEESB_NSA_ILi1EEEEEEEENS5_IJNSA_ILi64EEENSA_ILi128EEENSA_ILi32EEEEEEaNS5_IJlSC_lEEEaSJ_NS4_8TiledMMAINS4_8MMA_AtomIJNS4_15SM100_MMA_S8_SSIaaiLi64ELi128ELNS4_4UMMA5MajorE0ELSO_0ELNSN_8SaturateE0EEEEEENS4_6LayoutINS5_IJSC_SC_SC_EEENS5_IJNSA_ILi0EEESU_SU_EEEEENS5_IJNS4_10UnderscoreESX_SX_EEEEENS4_23SM90_TMA_LOAD_MULTICASTENS4_14ComposedLayoutINS4_7SwizzleILi1ELi4ELi3EEENS4_18smem_ptr_flag_bitsILi8EEENSS_INS5_IJNSA_ILi8EEESH_EEENS5_IJSH_SC_EEEEEEEvNS4_8identityES10_S1A_vS1B_EENS_8epilogue10collective18CollectiveEpilogueINS1D_23Sm100TmaWarpSpecializedILi2ELi2ELi32ELb0ELb0EEEJSI_NS5_IJNSS_ISF_SC_EES1I_EEEaSJ_aSJ_NS1D_6fusion15FusionCallbacksIS1H_NS1K_17LinearCombinationIaiaiLNS_15FloatRoundStyleE2EEESI_S1J_JEEENS4_5SM1004TMEM4LOAD26SM100_TMEM_LOAD_16dp32b32xENS4_13SM90_TMA_LOADENS11_INS12_ILi2ELi4ELi3EEES15_NSS_INS5_IJS16_SF_EEENS5_IJSF_SC_EEEEEEENS4_39AutoVectorizingCopyWithAssumedAlignmentILi128EEENS4_14SM90_TMA_STOREES1Z_S21_S21_EEEvvEEEEvNT_6ParamsE) ;  /* 0xffffff7c02a87950 */ /* 0x000fea0003c3ffff */
        .weak           $__internal_1_$__cuda_sm10x_tcgen05_guardrail_trap_phase_invalid_during_alloc
        .type           $__internal_1_$__cuda_sm10x_tcgen05_guardrail_trap_phase_invalid_during_alloc,@function
        .size           $__internal_1_$__cuda_sm10x_tcgen05_guardrail_trap_phase_invalid_during_alloc,($__internal_2_$__cuda_sm10x_tcgen05_guardrail_trap_unallocated_columns_being_dealloced - $__internal_1_$__cuda_sm10x_tcgen05_guardrail_trap_phase_invalid_during_alloc)
$__internal_1_$__cuda_sm10x_tcgen05_guardrail_trap_phase_invalid_during_alloc:
[----:B------:R-:W-:Y:S05]  /*8160*/  BPT.TRAP 0x1 ;  /* 0x000000040000795c */ /* 0x000fea0000300000 */
[----:B------:R-:W-:-:S04]  /*8170*/  MOV R5, 0x0 ;  /* 0x0000000000057802 */ /* 0x000fc80000000f00 */
[----:B------:R-:W-:Y:S05]  /*8180*/  RET.REL.NODEC R4 `(_ZN7cutlass13device_kernelINS_4gemm6kernel13GemmUniversalIN4cute5tupleIJiiiiEEENS1_10collective13CollectiveMmaINS1_35MainloopSm100TmaUmmaWarpSpecializedILi3ELi2ELi4ENS5_IJNS4_1CILi2EEESB_NSA_ILi1EEEEEEEENS5_IJNSA_ILi64EEENSA_ILi128EEENSA_ILi32EEEEEEaNS5_IJlSC_lEEEaSJ_NS4_8TiledMMAINS4_8MMA_AtomIJNS4_15SM100_MMA_S8_SSIaaiLi64ELi128ELNS4_4UMMA5MajorE0ELSO_0ELNSN_8SaturateE0EEEEEENS4_6LayoutINS5_IJSC_SC_SC_EEENS5_IJNSA_ILi0EEESU_SU_EEEEENS5_IJNS4_10UnderscoreESX_SX_EEEEENS4_23SM90_TMA_LOAD_MULTICASTENS4_14ComposedLayoutINS4_7SwizzleILi1ELi4ELi3EEENS4_18smem_ptr_flag_bitsILi8EEENSS_INS5_IJNSA_ILi8EEESH_EEENS5_IJSH_SC_EEEEEEEvNS4_8identityES10_S1A_vS1B_EENS_8epilogue10collective18CollectiveEpilogueINS1D_23Sm100TmaWarpSpecializedILi2ELi2ELi32ELb0ELb0EEEJSI_NS5_IJNSS_ISF_SC_EES1I_EEEaSJ_aSJ_NS1D_6fusion15FusionCallbacksIS1H_NS1K_17LinearCombinationIaiaiLNS_15FloatRoundStyleE2EEESI_S1J_JEEENS4_5SM1004TMEM4LOAD26SM100_TMEM_LOAD_16dp32b32xENS4_13SM90_TMA_LOADENS11_INS12_ILi2ELi4ELi3EEES15_NSS_INS5_IJS16_SF_EEENS5_IJSF_SC_EEEEEEENS4_39AutoVectorizingCopyWithAssumedAlignmentILi128EEENS4_14SM90_TMA_STOREES1Z_S21_S21_EEEvvEEEEvNT_6ParamsE) ;  /* 0xffffff7c049c7950 */ /* 0x000fea0003c3ffff */
        .weak           $__internal_2_$__cuda_sm10x_tcgen05_guardrail_trap_unallocated_columns_being_dealloced
        .type           $__internal_2_$__cuda_sm10x_tcgen05_guardrail_trap_unallocated_columns_being_dealloced,@function
        .size           $__internal_2_$__cuda_sm10x_tcgen05_guardrail_trap_unallocated_columns_being_dealloced,(.L_x_146 - $__internal_2_$__cuda_sm10x_tcgen05_guardrail_trap_unallocated_columns_being_dealloced)
$__internal_2_$__cuda_sm10x_tcgen05_guardrail_trap_unallocated_columns_being_dealloced:
[----:B------:R-:W-:Y:S05]  /*8190*/  BPT.TRAP 0x1 ;  /* 0x000000040000795c */ /* 0x000fea0000300000 */
[----:B------:R-:W-:-:S04]  /*81a0*/  HFMA2 R3, -RZ, RZ, 0, 0 ;  /* 0x00000000ff037431 */ /* 0x000fc800000001ff */
[----:B------:R-:W-:Y:S05]  /*81b0*/  RET.REL.NODEC R2 `(_ZN7cutlass13device_kernelINS_4gemm6kernel13GemmUniversalIN4cute5tupleIJiiiiEEENS1_10collective13CollectiveMmaINS1_35MainloopSm100TmaUmmaWarpSpecializedILi3ELi2ELi4ENS5_IJNS4_1CILi2EEESB_NSA_ILi1EEEEEEEENS5_IJNSA_ILi64EEENSA_ILi128EEENSA_ILi32EEEEEEaNS5_IJlSC_lEEEaSJ_NS4_8TiledMMAINS4_8MMA_AtomIJNS4_15SM100_MMA_S8_SSIaaiLi64ELi128ELNS4_4UMMA5MajorE0ELSO_0ELNSN_8SaturateE0EEEEEENS4_6LayoutINS5_IJSC_SC_SC_EEENS5_IJNSA_ILi0EEESU_SU_EEEEENS5_IJNS4_10UnderscoreESX_SX_EEEEENS4_23SM90_TMA_LOAD_MULTICASTENS4_14ComposedLayoutINS4_7SwizzleILi1ELi4ELi3EEENS4_18smem_ptr_flag_bitsILi8EEENSS_INS5_IJNSA_ILi8EEESH_EEENS5_IJSH_SC_EEEEEEEvNS4_8identityES10_S1A_vS1B_EENS_8epilogue10collective18CollectiveEpilogueINS1D_23Sm100TmaWarpSpecializedILi2ELi2ELi32ELb0ELb0EEEJSI_NS5_IJNSS_ISF_SC_EES1I_EEEaSJ_aSJ_NS1D_6fusion15FusionCallbacksIS1H_NS1K_17LinearCombinationIaiaiLNS_15FloatRoundStyleE2EEESI_S1J_JEEENS4_5SM1004TMEM4LOAD26SM100_TMEM_LOAD_16dp32b32xENS4_13SM90_TMA_LOADENS11_INS12_ILi2ELi4ELi3EEES15_NSS_INS5_IJS16_SF_EEENS5_IJSF_SC_EEEEEEENS4_39AutoVectorizingCopyWithAssumedAlignmentILi128EEENS4_14SM90_TMA_STOREES1Z_S21_S21_EEEvvEEEEvNT_6ParamsE) ;  /* 0xffffff7c02907950 */ /* 0x000fea0003c3ffff */
.L_x_145:
[----:B------:R-:W-:-:S00]  /*81c0*/  BRA `(.L_x_145) ;  /* 0xfffffffc00fc7947 */ /* 0x000fc0000383ffff */
[----:B------:R-:W-:-:S00]  /*81d0*/  NOP ;  /* 0x0000000000007918 */ /* 0x000fc00000000000 */
        /* <DEDUP_REMOVED lines=10> */
.L_x_146:


//--------------------- .nv.global.init           --------------------------
	.section	.nv.global.init,"aw",@progbits
.nv.global.init:
	.type		$str$27,@object
	.size		$str$27,($str$28 - $str$27)
$str$27:
        /*0000*/ 	.byte	0x28, 0x61, 0x64, 0x64, 0x72, 0x65, 0x73, 0x73, 0x20, 0x26, 0x20, 0x6d, 0x61, 0x73, 0x6b, 0x29
        /*0010*/ 	.byte	0x20, 0x3d, 0x3d, 0x20, 0x30, 0x00
	.type		$str$28,@object
	.size		$str$28,($str$26 - $str$28)
$str$28:
        /*0016*/ 	.byte	0x2f, 0x74, 0x6d, 0x70, 0x2f, 0x63, 0x75, 0x74, 0x6c, 0x61, 0x73, 0x73, 0x5f, 0x73, 0x77, 0x65
        /*0026*/ 	.byte	0x65, 0x70, 0x5f, 0x73, 0x72, 0x63, 0x2f, 0x69, 0x6e, 0x63, 0x6c, 0x75, 0x64, 0x65, 0x2f, 0x63
        /*0036*/ 	.byte	0x75, 0x74, 0x65, 0x2f, 0x70, 0x6f, 0x69, 0x6e, 0x74, 0x65, 0x72, 0x5f, 0x66, 0x6c, 0x61, 0x67
        /*0046*/ 	.byte	0x67, 0x65, 0x64, 0x2e, 0x68, 0x70, 0x70, 0x00
	.type		$str$26,@object
	.size		$str$26,($str$25 - $str$26)
$str$26:
        /*004e*/ 	.byte	0x2f, 0x74, 0x6d, 0x70, 0x2f, 0x63, 0x75, 0x74, 0x6c, 0x61, 0x73, 0x73, 0x5f, 0x73, 0x77, 0x65
        /*005e*/ 	.byte	0x65, 0x70, 0x5f, 0x73, 0x72, 0x63, 0x2f, 0x69, 0x6e, 0x63, 0x6c, 0x75, 0x64, 0x65, 0x2f, 0x63
        /*006e*/ 	.byte	0x75, 0x74, 0x65, 0x2f, 0x61, 0x74, 0x6f, 0x6d, 0x2f, 0x63, 0x6f, 0x70, 0x79, 0x5f, 0x74, 0x72
        /*007e*/ 	.byte	0x61, 0x69, 0x74, 0x73, 0x5f, 0x73, 0x6d, 0x31, 0x30, 0x30, 0x2e, 0x68, 0x70, 0x70, 0x00
	.type		$str$25,@object
	.size		$str$25,(__unnamed_1 - $str$25)
$str$25:
        /*008d*/ 	.byte	0x28, 0x28, 0x75, 0x69, 0x6e, 0x74, 0x33, 0x32, 0x5f, 0x74, 0x28, 0x74, 0x68, 0x72, 0x65, 0x61
        /*009d*/ 	.byte	0x64, 0x49, 0x64, 0x78, 0x2e, 0x78, 0x29, 0x20, 0x2f, 0x20, 0x33, 0x32, 0x29, 0x20, 0x25, 0x20
        /*00ad*/ 	.byte	0x34, 0x29, 0x20, 0x3d, 0x3d, 0x20, 0x28, 0x28, 0x28, 0x74, 0x6d, 0x65, 0x6d, 0x5f, 0x61, 0x64
        /*00bd*/ 	.byte	0x64, 0x72, 0x20, 0x3e, 0x3e, 0x20, 0x31, 0x36, 0x29, 0x20, 0x2f, 0x20, 0x33, 0x32, 0x29, 0x20
        /*00cd*/ 	.byte	0x25, 0x20, 0x34, 0x29, 0x00
	.type		__unnamed_1,@object
	.size		__unnamed_1,(__unnamed_2 - __unnamed_1)
__unnamed_1:
        /*00d2*/ 	.byte	0x61, 0x75, 0x74, 0x6f, 0x20, 0x63, 0x75, 0x74, 0x65, 0x3a, 0x3a, 0x61, 0x73, 0x5f, 0x70, 0x6f
        /* <DEDUP_REMOVED lines=24> */
        /*0262*/ 	.byte	0x00
	.type		__unnamed_2,@object
	.size		__unnamed_2,(.L_2 - __unnamed_2)
__unnamed_2:
        /* <DEDUP_REMOVED lines=41> */
.L_2:


//--------------------- .nv.shared._ZN7cutlass13device_kernelINS_4gemm6kernel13GemmUniversalIN4cute5tupleIJiiiiEEENS1_10collective13CollectiveMmaINS1_35MainloopSm100TmaUmmaWarpSpecializedILi3ELi2ELi4ENS5_IJNS4_1CILi2EEESB_NSA_ILi1EEEEEEEENS5_IJNSA_ILi64EEENSA_ILi128EEENSA_ILi32EEEEEEaNS5_IJlSC_lEEEaSJ_NS4_8TiledMMAINS4_8MMA_AtomIJNS4_15SM100_MMA_S8_SSIaaiLi64ELi128ELNS4_4UMMA5MajorE0ELSO_0ELNSN_8SaturateE0EEEEEENS4_6LayoutINS5_IJSC_SC_SC_EEENS5_IJNSA_ILi0EEESU_SU_EEEEENS5_IJNS4_10UnderscoreESX_SX_EEEEENS4_23SM90_TMA_LOAD_MULTICASTENS4_14ComposedLayoutINS4_7SwizzleILi1ELi4ELi3EEENS4_18smem_ptr_flag_bitsILi8EEENSS_INS5_IJNSA_ILi8EEESH_EEENS5_IJSH_SC_EEEEEEEvNS4_8identityES10_S1A_vS1B_EENS_8epilogue10collective18CollectiveEpilogueINS1D_23Sm100TmaWarpSpecializedILi2ELi2ELi32ELb0ELb0EEEJSI_NS5_IJNSS_ISF_SC_EES1I_EEEaSJ_aSJ_NS1D_6fusion15FusionCallbacksIS1H_NS1K_17LinearCombinationIaiaiLNS_15FloatRoundStyleE2EEESI_S1J_JEEENS4_5SM1004TMEM4LOAD26SM100_TMEM_LOAD_16dp32b32xENS4_13SM90_TMA_LOADENS11_INS12_ILi2ELi4ELi3EEES15_NSS_INS5_IJS16_SF_EEENS5_IJSF_SC_EEEEEEENS4_39AutoVectorizingCopyWithAssumedAlignmentILi128EEENS4_14SM90_TMA_STOREES1Z_S21_S21_EEEvvEEEEvNT_6ParamsE --------------------------
	.section	.nv.shared._ZN7cutlass13device_kernelINS_4gemm6kernel13GemmUniversalIN4cute5tupleIJiiiiEEENS1_10collective13CollectiveMmaINS1_35MainloopSm100TmaUmmaWarpSpecializedILi3ELi2ELi4ENS5_IJNS4_1CILi2EEESB_NSA_ILi1EEEEEEEENS5_IJNSA_ILi64EEENSA_ILi128EEENSA_ILi32EEEEEEaNS5_IJlSC_lEEEaSJ_NS4_8TiledMMAINS4_8MMA_AtomIJNS4_15SM100_MMA_S8_SSIaaiLi64ELi128ELNS4_4UMMA5MajorE0ELSO_0ELNSN_8SaturateE0EEEEEENS4_6LayoutINS5_IJSC_SC_SC_EEENS5_IJNSA_ILi0EEESU_SU_EEEEENS5_IJNS4_10UnderscoreESX_SX_EEEEENS4_23SM90_TMA_LOAD_MULTICASTENS4_14ComposedLayoutINS4_7SwizzleILi1ELi4ELi3EEENS4_18smem_ptr_flag_bitsILi8EEENSS_INS5_IJNSA_ILi8EEESH_EEENS5_IJSH_SC_EEEEEEEvNS4_8identityES10_S1A_vS1B_EENS_8epilogue10collective18CollectiveEpilogueINS1D_23Sm100TmaWarpSpecializedILi2ELi2ELi32ELb0ELb0EEEJSI_NS5_IJNSS_ISF_SC_EES1I_EEEaSJ_aSJ_NS1D_6fusion15FusionCallbacksIS1H_NS1K_17LinearCombinationIaiaiLNS_15FloatRoundStyleE2EEESI_S1J_JEEENS4_5SM1004TMEM4LOAD26SM100_TMEM_LOAD_16dp32b32xENS4_13SM90_TMA_LOADENS11_INS12_ILi2ELi4ELi3EEES15_NSS_INS5_IJS16_SF_EEENS5_IJSF_SC_EEEEEEENS4_39AutoVectorizingCopyWithAssumedAlignmentILi128EEENS4_14SM90_TMA_STOREES1Z_S21_S21_EEEvvEEEEvNT_6ParamsE,"aw",@nobits
	.sectionflags	@""
	.align	16
	.zero		1024


//--------------------- .nv.shared.reserved.0     --------------------------
	.section	.nv.shared.reserved.0,"aw",@nobits
	.weak		__nv_reservedSMEM_offset_0_alias
	.size		__nv_reservedSMEM_offset_0_alias, 0, 64
	.other		__nv_reservedSMEM_offset_0_alias,@"STO_CUDA_RESERVED_SHARED STV_DEFAULT"
__nv_reservedSMEM_offset_0_alias:
	.zero		0
.nv.shared.reserved.0:
	.zero		64
	.weak		__nv_reservedSMEM_tcgen05_partition
	.type		__nv_reservedSMEM_tcgen05_partition,@object
	.size		__nv_reservedSMEM_tcgen05_partition,(.L_0 - __nv_reservedSMEM_tcgen05_partition)
__nv_reservedSMEM_tcgen05_partition:
	.zero		32
.L_0:


//--------------------- .nv.global                --------------------------
	.section	.nv.global,"aw",@nobits
.nv.global:
	.type		_ZN40_INTERNAL_dfb58ced_4_k_cu_b4b0222f_103934cute1_E,@object
	.size		_ZN40_INTERNAL_dfb58ced_4_k_cu_b4b0222f_103934cute1_E,(_ZN40_INTERNAL_dfb58ced_4_k_cu_b4b0222f_103934cuda3std3__45__cpo6cbeginE - _ZN40_INTERNAL_dfb58ced_4_k_cu_b4b0222f_103934cute1_E)
_ZN40_INTERNAL_dfb58ced_4_k_cu_b4b0222f_103934cute1_E:
	.zero		1
	.type		_ZN40_INTERNAL_dfb58ced_4_k_cu_b4b0222f_103934cuda3std3__45__cpo6cbeginE,@object
	.size		_ZN40_INTERNAL_dfb58ced_4_k_cu_b4b0222f_103934cuda3std3__45__cpo6cbeginE,(_ZN40_INTERNAL_dfb58ced_4_k_cu_b4b0222f_103934cuda3std3__48in_placeE - _ZN40_INTERNAL_dfb58ced_4_k_cu_b4b0222f_103934cuda3std3__45__cpo6cbeginE)
_ZN40_INTERNAL_dfb58ced_4_k_cu_b4b0222f_103934cuda3std3__45__cpo6cbeginE:
	.zero		1
	.type		_ZN40_INTERNAL_dfb58ced_4_k_cu_b4b0222f_103934cuda3std3__48in_placeE,@object
	.size		_ZN40_INTERNAL_dfb58ced_4_k_cu_b4b0222f_103934cuda3std3__48in_placeE,(_ZN40_INTERNAL_dfb58ced_4_k_cu_b4b0222f_103934cuda3std6ranges3__45__cpo9iter_moveE - _ZN40_INTERNAL_dfb58ced_4_k_cu_b4b0222f_103934cuda3std3__48in_placeE)
_ZN40_INTERNAL_dfb58ced_4_k_cu_b4b0222f_103934cuda3std3__48in_placeE:
	.zero		1
	.type		_ZN40_INTERNAL_dfb58ced_4_k_cu_b4b0222f_103934cuda3std6ranges3__45__cpo9iter_moveE,@object
	.size		_ZN40_INTERNAL_dfb58ced_4_k_cu_b4b0222f_103934cuda3std6ranges3__45__cpo9iter_moveE,(_ZN40_INTERNAL_dfb58ced_4_k_cu_b4b0222f_103934cuda3std3__45__cpo5beginE - _ZN40_INTERNAL_dfb58ced_4_k_cu_b4b0222f_103934cuda3std6ranges3__45__cpo9iter_moveE)
_ZN40_INTERNAL_dfb58ced_4_k_cu_b4b0222f_103934cuda3std6ranges3__45__cpo9iter_moveE:
	.zero		1
	.type		_ZN40_INTERNAL_dfb58ced_4_k_cu_b4b0222f_103934cuda3std3__45__cpo5beginE,@object
	.size		_ZN40_INTERNAL_dfb58ced_4_k_cu_b4b0222f_103934cuda3std3__45__cpo5beginE,(_ZN40_INTERNAL_dfb58ced_4_k_cu_b4b0222f_103934cuda3std3__442_GLOBAL__N__dfb58ced_4_k_cu_b4b0222f_103936ignoreE - _ZN40_INTERNAL_dfb58ced_4_k_cu_b4b0222f_103934cuda3std3__45__cpo5beginE)
_ZN40_INTERNAL_dfb58ced_4_k_cu_b4b0222f_103934cuda3std3__45__cpo5beginE:
	.zero		1
	.type		_ZN40_INTERNAL_dfb58ced_4_k_cu_b4b0222f_103934cuda3std3__442_GLOBAL__N__dfb58ced_4_k_cu_b4b0222f_103936ignoreE,@object
	.size		_ZN40_INTERNAL_dfb58ced_4_k_cu_b4b0222f_103934cuda3std3__442_GLOBAL__N__dfb58ced_4_k_cu_b4b0222f_103936ignoreE,(_ZN40_INTERNAL_dfb58ced_4_k_cu_b4b0222f_103934cute7productE - _ZN40_INTERNAL_dfb58ced_4_k_cu_b4b0222f_103934cuda3std3__442_GLOBAL__N__dfb58ced_4_k_cu_b4b0222f_103936ignoreE)
_ZN40_INTERNAL_dfb58ced_4_k_cu_b4b0222f_103934cuda3std3__442_GLOBAL__N__dfb58ced_4_k_cu_b4b0222f_103936ignoreE:
	.zero		1
	.type		_ZN40_INTERNAL_dfb58ced_4_k_cu_b4b0222f_103934cute7productE,@object
	.size		_ZN40_INTERNAL_dfb58ced_4_k_cu_b4b0222f_103934cute7productE,(_ZN40_INTERNAL_dfb58ced_4_k_cu_b4b0222f_103934cuda3std3__45__cpo3endE - _ZN40_INTERNAL_dfb58ced_4_k_cu_b4b0222f_103934cute7productE)
_ZN40_INTERNAL_dfb58ced_4_k_cu_b4b0222f_103934cute7productE:
	.zero		1
	.type		_ZN40_INTERNAL_dfb58ced_4_k_cu_b4b0222f_103934cuda3std3__45__cpo3endE,@object
	.size		_ZN40_INTERNAL_dfb58ced_4_k_cu_b4b0222f_103934cuda3std3__45__cpo3endE,(_ZN40_INTERNAL_dfb58ced_4_k_cu_b4b0222f_103934cuda3std3__419piecewise_constructE - _ZN40_INTERNAL_dfb58ced_4_k_cu_b4b0222f_103934cuda3std3__45__cpo3endE)
_ZN40_INTERNAL_dfb58ced_4_k_cu_b4b0222f_103934cuda3std3__45__cpo3endE:
	.zero		1
	.type		_ZN40_INTERNAL_dfb58ced_4_k_cu_b4b0222f_103934cuda3std3__419piecewise_constructE,@object
	.size		_ZN40_INTERNAL_dfb58ced_4_k_cu_b4b0222f_103934cuda3std3__419piecewise_constructE,(_ZN40_INTERNAL_dfb58ced_4_k_cu_b4b0222f_103934cuda3std3__45__cpo4cendE - _ZN40_INTERNAL_dfb58ced_4_k_cu_b4b0222f_103934cuda3std3__419piecewise_constructE)
_ZN40_INTERNAL_dfb58ced_4_k_cu_b4b0222f_103934cuda3std3__419piecewise_constructE:
	.zero		1
	.type		_ZN40_INTERNAL_dfb58ced_4_k_cu_b4b0222f_103934cuda3std3__45__cpo4cendE,@object
	.size		_ZN40_INTERNAL_dfb58ced_4_k_cu_b4b0222f_103934cuda3std3__45__cpo4cendE,(_ZN40_INTERNAL_dfb58ced_4_k_cu_b4b0222f_103934cuda3std6ranges3__45__cpo4swapE - _ZN40_INTERNAL_dfb58ced_4_k_cu_b4b0222f_103934cuda3std3__45__cpo4cendE)
_ZN40_INTERNAL_dfb58ced_4_k_cu_b4b0222f_103934cuda3std3__45__cpo4cendE:
	.zero		1
	.type		_ZN40_INTERNAL_dfb58ced_4_k_cu_b4b0222f_103934cuda3std6ranges3__45__cpo4swapE,@object
	.size		_ZN40_INTERNAL_dfb58ced_4_k_cu_b4b0222f_103934cuda3std6ranges3__45__cpo4swapE,(.L_10 - _ZN40_INTERNAL_dfb58ced_4_k_cu_b4b0222f_103934cuda3std6ranges3__45__cpo4swapE)
_ZN40_INTERNAL_dfb58ced_4_k_cu_b4b0222f_103934cuda3std6ranges3__45__cpo4swapE:
	.zero		1
.L_10:


//--------------------- .nv.constant0._ZN7cutlass13device_kernelINS_4gemm6kernel13GemmUniversalIN4cute5tupleIJiiiiEEENS1_10collective13CollectiveMmaINS1_35MainloopSm100TmaUmmaWarpSpecializedILi3ELi2ELi4ENS5_IJNS4_1CILi2EEESB_NSA_ILi1EEEEEEEENS5_IJNSA_ILi64EEENSA_ILi128EEENSA_ILi32EEEEEEaNS5_IJlSC_lEEEaSJ_NS4_8TiledMMAINS4_8MMA_AtomIJNS4_15SM100_MMA_S8_SSIaaiLi64ELi128ELNS4_4UMMA5MajorE0ELSO_0ELNSN_8SaturateE0EEEEEENS4_6LayoutINS5_IJSC_SC_SC_EEENS5_IJNSA_ILi0EEESU_SU_EEEEENS5_IJNS4_10UnderscoreESX_SX_EEEEENS4_23SM90_TMA_LOAD_MULTICASTENS4_14ComposedLayoutINS4_7SwizzleILi1ELi4ELi3EEENS4_18smem_ptr_flag_bitsILi8EEENSS_INS5_IJNSA_ILi8EEESH_EEENS5_IJSH_SC_EEEEEEEvNS4_8identityES10_S1A_vS1B_EENS_8epilogue10collective18CollectiveEpilogueINS1D_23Sm100TmaWarpSpecializedILi2ELi2ELi32ELb0ELb0EEEJSI_NS5_IJNSS_ISF_SC_EES1I_EEEaSJ_aSJ_NS1D_6fusion15FusionCallbacksIS1H_NS1K_17LinearCombinationIaiaiLNS_15FloatRoundStyleE2EEESI_S1J_JEEENS4_5SM1004TMEM4LOAD26SM100_TMEM_LOAD_16dp32b32xENS4_13SM90_TMA_LOADENS11_INS12_ILi2ELi4ELi3EEES15_NSS_INS5_IJS16_SF_EEENS5_IJSF_SC_EEEEEEENS4_39AutoVectorizingCopyWithAssumedAlignmentILi128EEENS4_14SM90_TMA_STOREES1Z_S21_S21_EEEvvEEEEvNT_6ParamsE --------------------------
	.section	.nv.constant0._ZN7cutlass13device_kernelINS_4gemm6kernel13GemmUniversalIN4cute5tupleIJiiiiEEENS1_10collective13CollectiveMmaINS1_35MainloopSm100TmaUmmaWarpSpecializedILi3ELi2ELi4ENS5_IJNS4_1CILi2EEESB_NSA_ILi1EEEEEEEENS5_IJNSA_ILi64EEENSA_ILi128EEENSA_ILi32EEEEEEaNS5_IJlSC_lEEEaSJ_NS4_8TiledMMAINS4_8MMA_AtomIJNS4_15SM100_MMA_S8_SSIaaiLi64ELi128ELNS4_4UMMA5MajorE0ELSO_0ELNSN_8SaturateE0EEEEEENS4_6LayoutINS5_IJSC_SC_SC_EEENS5_IJNSA_ILi0EEESU_SU_EEEEENS5_IJNS4_10UnderscoreESX_SX_EEEEENS4_23SM90_TMA_LOAD_MULTICASTENS4_14ComposedLayoutINS4_7SwizzleILi1ELi4ELi3EEENS4_18smem_ptr_flag_bitsILi8EEENSS_INS5_IJNSA_ILi8EEESH_EEENS5_IJSH_SC_EEEEEEEvNS4_8identityES10_S1A_vS1B_EENS_8epilogue10collective18CollectiveEpilogueINS1D_23Sm100TmaWarpSpecializedILi2ELi2ELi32ELb0ELb0EEEJSI_NS5_IJNSS_ISF_SC_EES1I_EEEaSJ_aSJ_NS1D_6fusion15FusionCallbacksIS1H_NS1K_17LinearCombinationIaiaiLNS_15FloatRoundStyleE2EEESI_S1J_JEEENS4_5SM1004TMEM4LOAD26SM100_TMEM_LOAD_16dp32b32xENS4_13SM90_TMA_LOADENS11_INS12_ILi2ELi4ELi3EEES15_NSS_INS5_IJS16_SF_EEENS5_IJSF_SC_EEEEEEENS4_39AutoVectorizingCopyWithAssumedAlignmentILi128EEENS4_14SM90_TMA_STOREES1Z_S21_S21_EEEvvEEEEvNT_6ParamsE,"a",@progbits
	.sectionflags	@""
	.align	4
.nv.constant0._ZN7cutlass13device_kernelINS_4gemm6kernel13GemmUniversalIN4cute5tupleIJiiiiEEENS1_10collective13CollectiveMmaINS1_35MainloopSm100TmaUmmaWarpSpecializedILi3ELi2ELi4ENS5_IJNS4_1CILi2EEESB_NSA_ILi1EEEEEEEENS5_IJNSA_ILi64EEENSA_ILi128EEENSA_ILi32EEEEEEaNS5_IJlSC_lEEEaSJ_NS4_8TiledMMAINS4_8MMA_AtomIJNS4_15SM100_MMA_S8_SSIaaiLi64ELi128ELNS4_4UMMA5MajorE0ELSO_0ELNSN_8SaturateE0EEEEEENS4_6LayoutINS5_IJSC_SC_SC_EEENS5_IJNSA_ILi0EEESU_SU_EEEEENS5_IJNS4_10UnderscoreESX_SX_EEEEENS4_23SM90_TMA_LOAD_MULTICASTENS4_14ComposedLayoutINS4_7SwizzleILi1ELi4ELi3EEENS4_18smem_ptr_flag_bitsILi8EEENSS_INS5_IJNSA_ILi8EEESH_EEENS5_IJSH_SC_EEEEEEEvNS4_8identityES10_S1A_vS1B_EENS_8epilogue10collective18CollectiveEpilogueINS1D_23Sm100TmaWarpSpecializedILi2ELi2ELi32ELb0ELb0EEEJSI_NS5_IJNSS_ISF_SC_EES1I_EEEaSJ_aSJ_NS1D_6fusion15FusionCallbacksIS1H_NS1K_17LinearCombinationIaiaiLNS_15FloatRoundStyleE2EEESI_S1J_JEEENS4_5SM1004TMEM4LOAD26SM100_TMEM_LOAD_16dp32b32xENS4_13SM90_TMA_LOADENS11_INS12_ILi2ELi4ELi3EEES15_NSS_INS5_IJS16_SF_EEENS5_IJSF_SC_EEEEEEENS4_39AutoVectorizingCopyWithAssumedAlignmentILi128EEENS4_14SM90_TMA_STOREES1Z_S21_S21_EEEvvEEEEvNT_6ParamsE:
	.zero		2944


//--------------------- SYMBOLS --------------------------

	.type		.nv.reservedSmem.offset0,@object
	.size		.nv.reservedSmem.offset0,0x4
	.type		.nv.reservedSmem.cap,@object
	.size		.nv.reservedSmem.cap,0x4
	.type		__assertfail,@function
